	.target	sm_100a

	.elftype	@"ET_EXEC"


//--------------------- .note.nv.tkinfo           --------------------------
	.section	.note.nv.tkinfo,"",@"SHT_NOTE"
	.sectionflags	@"SHF_NOTE_NV_TKINFO"
	.tkinfo
        /*0018*/ 	.word	0x00000081
        /*0030*/ 	.string	""
        /*0030*/ 	.string	"ptxas-blackwell"
        /*0030*/ 	.string	"Cuda compilation tools, release 12.9, V12.9.86"
        /*0030*/ 	.string	"Build cuda_12.9.r12.9/compiler.36037853_0"
        /*0030*/ 	.string	"-v  -suppress-debug-info  -lineinfo  -arch sm_100a "



//--------------------- .note.nv.cuver            --------------------------
	.section	.note.nv.cuver,"",@"SHT_NOTE"
	.sectionflags	@"SHF_NOTE_NV_CUVER"
        /*0018*/ 	.short	0x0001
        /*001a*/ 	.short	0x0064
        /*001c*/ 	.short	0x0001
        /*001e*/ 	.short	0x0000
        /*0020*/ 	.short	0x0001
        /*0022*/ 	.short	0x0000


//--------------------- .nv.info                  --------------------------
	.section	.nv.info,"",@"SHT_CUDA_INFO"
	.align	4


	//----- nvinfo : EIATTR_REGCOUNT
	.align		4
        /*0000*/ 	.byte	0x04, 0x2f
        /*0002*/ 	.short	(.L_2 - .L_1)
	.align		4
.L_1:
        /*0004*/ 	.word	index@(attn_fwd)
        /*0008*/ 	.word	0x000000db


	//----- nvinfo : EIATTR_FRAME_SIZE
	.align		4
.L_2:
        /*000c*/ 	.byte	0x04, 0x11
        /*000e*/ 	.short	(.L_4 - .L_3)
	.align		4
.L_3:
        /*0010*/ 	.word	index@(attn_fwd)
        /*0014*/ 	.word	0x00000000


	//----- nvinfo : EIATTR_MIN_STACK_SIZE
	.align		4
.L_4:
        /*0018*/ 	.byte	0x04, 0x12
        /*001a*/ 	.short	(.L_6 - .L_5)
	.align		4
.L_5:
        /*001c*/ 	.word	index@(attn_fwd)
        /*0020*/ 	.word	0x00000000
.L_6:


//--------------------- .nv.info.attn_fwd         --------------------------
	.section	.nv.info.attn_fwd,"",@"SHT_CUDA_INFO"
	.sectionflags	@""
	.align	4


	//----- nvinfo : EIATTR_CUDA_API_VERSION
	.align		4
        /*0000*/ 	.byte	0x04, 0x37
        /*0002*/ 	.short	(.L_8 - .L_7)
.L_7:
        /*0004*/ 	.word	0x00000081


	//----- nvinfo : EIATTR_KPARAM_INFO
	.align		4
.L_8:
        /*0008*/ 	.byte	0x04, 0x17
        /*000a*/ 	.short	(.L_10 - .L_9)
.L_9:
        /*000c*/ 	.word	0x00000000
        /*0010*/ 	.short	0x0019
        /*0012*/ 	.short	0x0080
        /*0014*/ 	.byte	0x00, 0xf4, 0x21, 0x00


	//----- nvinfo : EIATTR_KPARAM_INFO
	.align		4
.L_10:
        /*0018*/ 	.byte	0x04, 0x17
        /*001a*/ 	.short	(.L_12 - .L_11)
.L_11:
        /*001c*/ 	.word	0x00000000
        /*0020*/ 	.short	0x0018
        /*0022*/ 	.short	0x0078
        /*0024*/ 	.byte	0x00, 0xf4, 0x21, 0x00


	//----- nvinfo : EIATTR_KPARAM_INFO
	.align		4
.L_12:
        /*0028*/ 	.byte	0x04, 0x17
        /*002a*/ 	.short	(.L_14 - .L_13)
.L_13:
        /*002c*/ 	.word	0x00000000
        /*0030*/ 	.short	0x0017
        /*0032*/ 	.short	0x0070
        /*0034*/ 	.byte	0x00, 0xf0, 0x11, 0x00


	//----- nvinfo : EIATTR_KPARAM_INFO
	.align		4
.L_14:
        /*0038*/ 	.byte	0x04, 0x17
        /*003a*/ 	.short	(.L_16 - .L_15)
.L_15:
        /*003c*/ 	.word	0x00000000
        /*0040*/ 	.short	0x0016
        /*0042*/ 	.short	0x006c
        /*0044*/ 	.byte	0x00, 0xf0, 0x11, 0x00


	//----- nvinfo : EIATTR_KPARAM_INFO
	.align		4
.L_16:
        /*0048*/ 	.byte	0x04, 0x17
        /*004a*/ 	.short	(.L_18 - .L_17)
.L_17:
        /*004c*/ 	.word	0x00000000
        /*0050*/ 	.short	0x0015
        /*0052*/ 	.short	0x0068
        /*0054*/ 	.byte	0x00, 0xf0, 0x11, 0x00


	//----- nvinfo : EIATTR_KPARAM_INFO
	.align		4
.L_18:
        /*0058*/ 	.byte	0x04, 0x17
        /*005a*/ 	.short	(.L_20 - .L_19)
.L_19:
        /*005c*/ 	.word	0x00000000
        /*0060*/ 	.short	0x0014
        /*0062*/ 	.short	0x0064
        /*0064*/ 	.byte	0x00, 0xf0, 0x11, 0x00


	//----- nvinfo : EIATTR_KPARAM_INFO
	.align		4
.L_20:
        /*0068*/ 	.byte	0x04, 0x17
        /*006a*/ 	.short	(.L_22 - .L_21)
.L_21:
        /*006c*/ 	.word	0x00000000
        /*0070*/ 	.short	0x0013
        /*0072*/ 	.short	0x0060
        /*0074*/ 	.byte	0x00, 0xf0, 0x11, 0x00


	//----- nvinfo : EIATTR_KPARAM_INFO
	.align		4
.L_22:
        /*0078*/ 	.byte	0x04, 0x17
        /*007a*/ 	.short	(.L_24 - .L_23)
.L_23:
        /*007c*/ 	.word	0x00000000
        /*0080*/ 	.short	0x0012
        /*0082*/ 	.short	0x005c
        /*0084*/ 	.byte	0x00, 0xf0, 0x11, 0x00


	//----- nvinfo : EIATTR_KPARAM_INFO
	.align		4
.L_24:
        /*0088*/ 	.byte	0x04, 0x17
        /*008a*/ 	.short	(.L_26 - .L_25)
.L_25:
        /*008c*/ 	.word	0x00000000
        /*0090*/ 	.short	0x0011
        /*0092*/ 	.short	0x0058
        /*0094*/ 	.byte	0x00, 0xf0, 0x11, 0x00


	//----- nvinfo : EIATTR_KPARAM_INFO
	.align		4
.L_26:
        /*0098*/ 	.byte	0x04, 0x17
        /*009a*/ 	.short	(.L_28 - .L_27)
.L_27:
        /*009c*/ 	.word	0x00000000
        /*00a0*/ 	.short	0x0010
        /*00a2*/ 	.short	0x0054
        /*00a4*/ 	.byte	0x00, 0xf0, 0x11, 0x00


	//----- nvinfo : EIATTR_KPARAM_INFO
	.align		4
.L_28:
        /*00a8*/ 	.byte	0x04, 0x17
        /*00aa*/ 	.short	(.L_30 - .L_29)
.L_29:
        /*00ac*/ 	.word	0x00000000
        /*00b0*/ 	.short	0x000f
        /*00b2*/ 	.short	0x0050
        /*00b4*/ 	.byte	0x00, 0xf0, 0x11, 0x00


	//----- nvinfo : EIATTR_KPARAM_INFO
	.align		4
.L_30:
        /*00b8*/ 	.byte	0x04, 0x17
        /*00ba*/ 	.short	(.L_32 - .L_31)
.L_31:
        /*00bc*/ 	.word	0x00000000
        /*00c0*/ 	.short	0x000e
        /*00c2*/ 	.short	0x004c
        /*00c4*/ 	.byte	0x00, 0xf0, 0x11, 0x00


	//----- nvinfo : EIATTR_KPARAM_INFO
	.align		4
.L_32:
        /*00c8*/ 	.byte	0x04, 0x17
        /*00ca*/ 	.short	(.L_34 - .L_33)
.L_33:
        /*00cc*/ 	.word	0x00000000
        /*00d0*/ 	.short	0x000d
        /*00d2*/ 	.short	0x0048
        /*00d4*/ 	.byte	0x00, 0xf0, 0x11, 0x00


	//----- nvinfo : EIATTR_KPARAM_INFO
	.align		4
.L_34:
        /*00d8*/ 	.byte	0x04, 0x17
        /*00da*/ 	.short	(.L_36 - .L_35)
.L_35:
        /*00dc*/ 	.word	0x00000000
        /*00e0*/ 	.short	0x000c
        /*00e2*/ 	.short	0x0044
        /*00e4*/ 	.byte	0x00, 0xf0, 0x11, 0x00


	//----- nvinfo : EIATTR_KPARAM_INFO
	.align		4
.L_36:
        /*00e8*/ 	.byte	0x04, 0x17
        /*00ea*/ 	.short	(.L_38 - .L_37)
.L_37:
        /*00ec*/ 	.word	0x00000000
        /*00f0*/ 	.short	0x000b
        /*00f2*/ 	.short	0x0040
        /*00f4*/ 	.byte	0x00, 0xf0, 0x11, 0x00


	//----- nvinfo : EIATTR_KPARAM_INFO
	.align		4
.L_38:
        /*00f8*/ 	.byte	0x04, 0x17
        /*00fa*/ 	.short	(.L_40 - .L_39)
.L_39:
        /*00fc*/ 	.word	0x00000000
        /*0100*/ 	.short	0x000a
        /*0102*/ 	.short	0x003c
        /*0104*/ 	.byte	0x00, 0xf0, 0x11, 0x00


	//----- nvinfo : EIATTR_KPARAM_INFO
	.align		4
.L_40:
        /*0108*/ 	.byte	0x04, 0x17
        /*010a*/ 	.short	(.L_42 - .L_41)
.L_41:
        /*010c*/ 	.word	0x00000000
        /*0110*/ 	.short	0x0009
        /*0112*/ 	.short	0x0038
        /*0114*/ 	.byte	0x00, 0xf0, 0x11, 0x00


	//----- nvinfo : EIATTR_KPARAM_INFO
	.align		4
.L_42:
        /*0118*/ 	.byte	0x04, 0x17
        /*011a*/ 	.short	(.L_44 - .L_43)
.L_43:
        /*011c*/ 	.word	0x00000000
        /*0120*/ 	.short	0x0008
        /*0122*/ 	.short	0x0034
        /*0124*/ 	.byte	0x00, 0xf0, 0x11, 0x00


	//----- nvinfo : EIATTR_KPARAM_INFO
	.align		4
.L_44:
        /*0128*/ 	.byte	0x04, 0x17
        /*012a*/ 	.short	(.L_46 - .L_45)
.L_45:
        /*012c*/ 	.word	0x00000000
        /*0130*/ 	.short	0x0007
        /*0132*/ 	.short	0x0030
        /*0134*/ 	.byte	0x00, 0xf0, 0x11, 0x00


	//----- nvinfo : EIATTR_KPARAM_INFO
	.align		4
.L_46:
        /*0138*/ 	.byte	0x04, 0x17
        /*013a*/ 	.short	(.L_48 - .L_47)
.L_47:
        /*013c*/ 	.word	0x00000000
        /*0140*/ 	.short	0x0006
        /*0142*/ 	.short	0x002c
        /*0144*/ 	.byte	0x00, 0xf0, 0x11, 0x00


	//----- nvinfo : EIATTR_KPARAM_INFO
	.align		4
.L_48:
        /*0148*/ 	.byte	0x04, 0x17
        /*014a*/ 	.short	(.L_50 - .L_49)
.L_49:
        /*014c*/ 	.word	0x00000000
        /*0150*/ 	.short	0x0005
        /*0152*/ 	.short	0x0028
        /*0154*/ 	.byte	0x00, 0xf0, 0x11, 0x00


	//----- nvinfo : EIATTR_KPARAM_INFO
	.align		4
.L_50:
        /*0158*/ 	.byte	0x04, 0x17
        /*015a*/ 	.short	(.L_52 - .L_51)
.L_51:
        /*015c*/ 	.word	0x00000000
        /*0160*/ 	.short	0x0004
        /*0162*/ 	.short	0x0020
        /*0164*/ 	.byte	0x00, 0xf4, 0x21, 0x00


	//----- nvinfo : EIATTR_KPARAM_INFO
	.align		4
.L_52:
        /*0168*/ 	.byte	0x04, 0x17
        /*016a*/ 	.short	(.L_54 - .L_53)
.L_53:
        /*016c*/ 	.word	0x00000000
        /*0170*/ 	.short	0x0003
        /*0172*/ 	.short	0x0018
        /*0174*/ 	.byte	0x00, 0xf4, 0x21, 0x00


	//----- nvinfo : EIATTR_KPARAM_INFO
	.align		4
.L_54:
        /*0178*/ 	.byte	0x04, 0x17
        /*017a*/ 	.short	(.L_56 - .L_55)
.L_55:
        /*017c*/ 	.word	0x00000000
        /*0180*/ 	.short	0x0002
        /*0182*/ 	.short	0x0010
        /*0184*/ 	.byte	0x00, 0xf4, 0x21, 0x00


	//----- nvinfo : EIATTR_KPARAM_INFO
	.align		4
.L_56:
        /*0188*/ 	.byte	0x04, 0x17
        /*018a*/ 	.short	(.L_58 - .L_57)
.L_57:
        /*018c*/ 	.word	0x00000000
        /*0190*/ 	.short	0x0001
        /*0192*/ 	.short	0x0008
        /*0194*/ 	.byte	0x00, 0xf4, 0x21, 0x00


	//----- nvinfo : EIATTR_KPARAM_INFO
	.align		4
.L_58:
        /*0198*/ 	.byte	0x04, 0x17
        /*019a*/ 	.short	(.L_60 - .L_59)
.L_59:
        /*019c*/ 	.word	0x00000000
        /*01a0*/ 	.short	0x0000
        /*01a2*/ 	.short	0x0000
        /*01a4*/ 	.byte	0x00, 0xf4, 0x21, 0x00


	//----- nvinfo : EIATTR_SPARSE_MMA_MASK
	.align		4
.L_60:
        /*01a8*/ 	.byte	0x03, 0x50
        /*01aa*/ 	.short	0x0000


	//----- nvinfo : EIATTR_MAXREG_COUNT
	.align		4
        /*01ac*/ 	.byte	0x03, 0x1b
        /*01ae*/ 	.short	0x00ff


	//----- nvinfo : EIATTR_NUM_BARRIERS
	.align		4
        /*01b0*/ 	.byte	0x02, 0x4c
        /*01b2*/ 	.byte	0x01
	.zero		1


	//----- nvinfo : EIATTR_COOP_GROUP_MASK_REGIDS
	.align		4
        /*01b4*/ 	.byte	0x04, 0x29
        /*01b6*/ 	.short	(.L_62 - .L_61)


	//   ....[0]....
.L_61:
        /*01b8*/ 	.word	0xffffffff


	//   ....[1]....
        /*01bc*/ 	.word	0xffffffff


	//   ....[2]....
        /*01c0*/ 	.word	0xffffffff


	//   ....[3]....
        /*01c4*/ 	.word	0xffffffff


	//   ....[4]....
        /*01c8*/ 	.word	0xffffffff


	//   ....[5]....
        /*01cc*/ 	.word	0xffffffff


	//   ....[6]....
        /*01d0*/ 	.word	0xffffffff


	//   ....[7]....
        /*01d4*/ 	.word	0xffffffff


	//----- nvinfo : EIATTR_COOP_GROUP_INSTR_OFFSETS
	.align		4
.L_62:
        /*01d8*/ 	.byte	0x04, 0x28
        /*01da*/ 	.short	(.L_64 - .L_63)


	//   ....[0]....
.L_63:
        /*01dc*/ 	.word	0x00002070


	//   ....[1]....
        /*01e0*/ 	.word	0x00002110


	//   ....[2]....
        /*01e4*/ 	.word	0x00002ac0


	//   ....[3]....
        /*01e8*/ 	.word	0x00002ae0


	//   ....[4]....
        /*01ec*/ 	.word	0x00003e50


	//   ....[5]....
        /*01f0*/ 	.word	0x00003e60


	//   ....[6]....
        /*01f4*/ 	.word	0x00003f00


	//   ....[7]....
        /*01f8*/ 	.word	0x00003f10


	//----- nvinfo : EIATTR_VRC_CTA_INIT_COUNT
	.align		4
.L_64:
        /*01fc*/ 	.byte	0x02, 0x4a
	.zero		1
	.zero		1


	//----- nvinfo : EIATTR_EXIT_INSTR_OFFSETS
	.align		4
        /*0200*/ 	.byte	0x04, 0x1c
        /*0202*/ 	.short	(.L_66 - .L_65)


	//   ....[0]....
.L_65:
        /*0204*/ 	.word	0x00004b80


	//   ....[1]....
        /*0208*/ 	.word	0x00004bb0


	//----- nvinfo : EIATTR_REQNTID
	.align		4
.L_66:
        /*020c*/ 	.byte	0x04, 0x10
        /*020e*/ 	.short	(.L_68 - .L_67)
.L_67:
        /*0210*/ 	.word	0x00000080
        /*0214*/ 	.word	0x00000001
        /*0218*/ 	.word	0x00000001


	//----- nvinfo : EIATTR_CBANK_PARAM_SIZE
	.align		4
.L_68:
        /*021c*/ 	.byte	0x03, 0x19
        /*021e*/ 	.short	0x0088


	//----- nvinfo : EIATTR_PARAM_CBANK
	.align		4
        /*0220*/ 	.byte	0x04, 0x0a
        /*0222*/ 	.short	(.L_70 - .L_69)
	.align		4
.L_69:
        /*0224*/ 	.word	index@(.nv.constant0.attn_fwd)
        /*0228*/ 	.short	0x0380
        /*022a*/ 	.short	0x0088


	//----- nvinfo : EIATTR_SW_WAR
	.align		4
.L_70:
        /*022c*/ 	.byte	0x04, 0x36
        /*022e*/ 	.short	(.L_72 - .L_71)
.L_71:
        /*0230*/ 	.word	0x00000008
.L_72:


//--------------------- .nv.compat                --------------------------
	.section	.nv.compat,"",@"SHT_CUDA_COMPAT_INFO"
	.align	4
        /*0000*/ 	.byte	0x02, 0x02, 0x01, 0x00, 0x02, 0x05, 0x05, 0x00, 0x02, 0x03, 0x00, 0x00, 0x02, 0x06, 0x01, 0x00


//--------------------- .nv.callgraph             --------------------------
	.section	.nv.callgraph,"",@"SHT_CUDA_CALLGRAPH"
	.align	4
	.sectionentsize	8
	.align		4
        /*0000*/ 	.word	0x00000000
	.align		4
        /*0004*/ 	.word	0xffffffff
	.align		4
        /*0008*/ 	.word	0x00000000
	.align		4
        /*000c*/ 	.word	0xfffffffe
	.align		4
        /*0010*/ 	.word	0x00000000
	.align		4
        /*0014*/ 	.word	0xfffffffd
	.align		4
        /*0018*/ 	.word	0x00000000
	.align		4
        /*001c*/ 	.word	0xfffffffc


//--------------------- .nv.constant4             --------------------------
	.section	.nv.constant4,"a",@progbits
	.align	8
	.align		8
.nv.constant4:
        /*0000*/ 	.dword	_$_str


//--------------------- .text.attn_fwd            --------------------------
	.section	.text.attn_fwd,"ax",@progbits
	.align	128
        .global         attn_fwd
        .type           attn_fwd,@function
        .size           attn_fwd,(.L_x_3 - attn_fwd)
        .other          attn_fwd,@"STO_CUDA_ENTRY STV_DEFAULT"
attn_fwd:
.text.attn_fwd:
[----:B------:R-:W0:Y:S01]  /*0000*/  LDC R1, c[0x0][0x37c] ;  /* 0x0000df00ff017b82 */ /* 0x000e220000000800 */
[----:B------:R-:W1:Y:S07]  /*0010*/  S2R R12, SR_CTAID.X ;  /* 0x00000000000c7919 */ /* 0x000e6e0000002500 */
[----:B------:R-:W2:Y:S01]  /*0020*/  S2UR UR6, SR_CTAID.Y ;  /* 0x00000000000679c3 */ /* 0x000ea20000002600 */
[----:B------:R-:W2:Y:S01]  /*0030*/  LDCU.64 UR4, c[0x0][0x3b0] ;  /* 0x00007600ff0477ac */ /* 0x000ea20008000a00 */
[----:B------:R-:W3:Y:S01]  /*0040*/  S2R R21, SR_TID.X ;  /* 0x0000000000157919 */ /* 0x000ee20000002100 */
[----:B------:R-:W4:Y:S05]  /*0050*/  LDCU.64 UR10, c[0x0][0x358] ;  /* 0x00006b00ff0a77ac */ /* 0x000f2a0008000a00 */
[----:B------:R-:W5:Y:S08]  /*0060*/  LDC R4, c[0x0][0x3b8] ;  /* 0x0000ee00ff047b82 */ /* 0x000f700000000800 */
[----:B------:R-:W0:Y:S01]  /*0070*/  LDC.64 R10, c[0x0][0x380] ;  /* 0x0000e000ff0a7b82 */ /* 0x000e220000000a00 */
[----:B--2---:R-:W-:-:S04]  /*0080*/  UIMAD UR4, UR6, UR4, URZ ;  /* 0x00000004060472a4 */ /* 0x004fc8000f8e02ff */
[----:B------:R-:W-:Y:S01]  /*0090*/  USHF.L.U32 UR7, UR4, 0x1, URZ ;  /* 0x0000000104077899 */ /* 0x000fe200080006ff */
[----:B-1----:R-:W-:Y:S01]  /*00a0*/  IMAD.SHL.U32 R12, R12, 0x20, RZ ;  /* 0x000000200c0c7824 */ /* 0x002fe200078e00ff */
[----:B---3--:R-:W-:-:S04]  /*00b0*/  SHF.R.U32.HI R3, RZ, 0x5, R21 ;  /* 0x00000005ff037819 */ /* 0x008fc80000011615 */
[----:B------:R-:W-:Y:S02]  /*00c0*/  LOP3.LUT R0, R12, 0x1f, R21, 0xf8, !PT ;  /* 0x0000001f0c007812 */ /* 0x000fe400078ef815 */
[----:B------:R-:W-:-:S03]  /*00d0*/  SGXT.U32 R3, R3, 0x2 ;  /* 0x000000020303781a */ /* 0x000fc60000000000 */
[----:B------:R-:W-:Y:S01]  /*00e0*/  IMAD R2, R0, UR5, RZ ;  /* 0x0000000500027c24 */ /* 0x000fe2000f8e02ff */
[----:B------:R-:W-:Y:S01]  /*00f0*/  UIMAD.WIDE UR4, UR4, 0x2, URZ ;  /* 0x00000002040478a5 */ /* 0x000fe2000f8e02ff */
[----:B-----5:R-:W-:Y:S02]  /*0100*/  IMAD R5, R3, R4, RZ ;  /* 0x0000000403057224 */ /* 0x020fe400078e02ff */
[----:B------:R-:W-:Y:S02]  /*0110*/  IMAD.SHL.U32 R3, R2, 0x2, RZ ;  /* 0x0000000202037824 */ /* 0x000fe400078e00ff */
[----:B------:R-:W-:Y:S02]  /*0120*/  IMAD R7, R4, 0x4, R5 ;  /* 0x0000000404077824 */ /* 0x000fe400078e0205 */
[----:B------:R-:W-:Y:S01]  /*0130*/  IMAD.HI R2, R2, 0x2, RZ ;  /* 0x0000000202027827 */ /* 0x000fe200078e02ff */
[----:B0-----:R-:W-:-:S03]  /*0140*/  IADD3 R8, P0, P1, R3, UR7, R10 ;  /* 0x0000000703087c10 */ /* 0x001fc6000f91e00a */
[----:B------:R-:W-:Y:S01]  /*0150*/  IMAD R9, R4, 0x4, R7 ;  /* 0x0000000404097824 */ /* 0x000fe200078e0207 */
[----:B------:R-:W-:Y:S02]  /*0160*/  IADD3.X R14, PT, PT, R2, UR5, R11, P0, P1 ;  /* 0x00000005020e7c10 */ /* 0x000fe400087e240b */
[-C--:B------:R-:W-:Y:S02]  /*0170*/  LEA R2, P0, R5, R8.reuse, 0x1 ;  /* 0x0000000805027211 */ /* 0x080fe400078008ff */
[----:B------:R-:W-:Y:S02]  /*0180*/  LEA R10, R4, R9, 0x2 ;  /* 0x00000009040a7211 */ /* 0x000fe400078e10ff */
[-C--:B------:R-:W-:Y:S02]  /*0190*/  LEA R4, P1, R7, R8.reuse, 0x1 ;  /* 0x0000000807047211 */ /* 0x080fe400078208ff */
[----:B------:R-:W-:Y:S02]  /*01a0*/  LEA R6, P2, R9, R8, 0x1 ;  /* 0x0000000809067211 */ /* 0x000fe400078408ff */
[----:B------:R-:W-:-:S02]  /*01b0*/  LEA.HI.X.SX32 R3, R5, R14, 0x1, P0 ;  /* 0x0000000e05037211 */ /* 0x000fc400000f0eff */
[C---:B------:R-:W-:Y:S02]  /*01c0*/  LEA R8, P0, R10.reuse, R8, 0x1 ;  /* 0x000000080a087211 */ /* 0x040fe400078008ff */
[-C--:B------:R-:W-:Y:S01]  /*01d0*/  LEA.HI.X.SX32 R5, R7, R14.reuse, 0x1, P1 ;  /* 0x0000000e07057211 */ /* 0x080fe200008f0eff */
[----:B----4-:R0:W2:Y:S01]  /*01e0*/  LDG.E.U16 R11, desc[UR10][R2.64] ;  /* 0x0000000a020b7981 */ /* 0x0100a2000c1e1500 */
[-C--:B------:R-:W-:Y:S02]  /*01f0*/  LEA.HI.X.SX32 R7, R9, R14.reuse, 0x1, P2 ;  /* 0x0000000e09077211 */ /* 0x080fe400010f0eff */
[----:B------:R-:W-:Y:S01]  /*0200*/  LEA.HI.X.SX32 R9, R10, R14, 0x1, P0 ;  /* 0x0000000e0a097211 */ /* 0x000fe200000f0eff */
[----:B------:R1:W3:Y:S04]  /*0210*/  LDG.E.U16 R4, desc[UR10][R4.64] ;  /* 0x0000000a04047981 */ /* 0x0002e8000c1e1500 */
[----:B------:R-:W4:Y:S04]  /*0220*/  LDG.E.U16 R7, desc[UR10][R6.64] ;  /* 0x0000000a06077981 */ /* 0x000f28000c1e1500 */
[----:B------:R-:W5:Y:S01]  /*0230*/  LDG.E.U16 R8, desc[UR10][R8.64] ;  /* 0x0000000a08087981 */ /* 0x000f62000c1e1500 */
[----:B------:R-:W1:Y:S01]  /*0240*/  S2UR UR5, SR_CgaCtaId ;  /* 0x00000000000579c3 */ /* 0x000e620000008800 */
[----:B------:R-:W-:Y:S01]  /*0250*/  SHF.R.S32.HI R10, RZ, 0x6, R21 ;  /* 0x00000006ff0a7819 */ /* 0x000fe20000011415 */
[----:B0-----:R-:W-:-:S03]  /*0260*/  VIADD R3, R12, 0x20 ;  /* 0x000000200c037836 */ /* 0x001fc60000000000 */
[----:B------:R-:W-:Y:S01]  /*0270*/  SGXT R10, R10, 0x1 ;  /* 0x000000010a0a781a */ /* 0x000fe20000000200 */
[----:B------:R-:W-:Y:S01]  /*0280*/  IMAD.SHL.U32 R13, R21, 0x2, RZ ;  /* 0x00000002150d7824 */ /* 0x000fe200078e00ff */
[----:B------:R-:W-:Y:S01]  /*0290*/  UMOV UR4, 0x400 ;  /* 0x0000040000047882 */ /* 0x000fe20000000000 */
[----:B------:R-:W-:Y:S02]  /*02a0*/  ISETP.GE.AND P0, PT, R3, 0x1, PT ;  /* 0x000000010300780c */ /* 0x000fe40003f06270 */
[----:B------:R-:W-:-:S04]  /*02b0*/  LOP3.LUT R10, R10, 0x90, RZ, 0xc0, !PT ;  /* 0x000000900a0a7812 */ /* 0x000fc800078ec0ff */
[----:B------:R-:W-:-:S04]  /*02c0*/  LOP3.LUT R2, R10, 0x7e, R13, 0x78, !PT ;  /* 0x0000007e0a027812 */ /* 0x000fc800078e780d */
[----:B-1----:R-:W-:Y:S01]  /*02d0*/  LOP3.LUT R5, R2, 0x20, RZ, 0x3c, !PT ;  /* 0x0000002002057812 */ /* 0x002fe200078e3cff */
[----:B------:R-:W-:Y:S01]  /*02e0*/  ULEA UR5, UR5, UR4, 0x18 ;  /* 0x0000000405057291 */ /* 0x000fe2000f8ec0ff */
[----:B------:R-:W-:Y:S01]  /*02f0*/  IMAD.MOV.U32 R25, RZ, RZ, -0x800000 ;  /* 0xff800000ff197424 */ /* 0x000fe200078e00ff */
[----:B------:R-:W-:Y:S01]  /*0300*/  MOV R97, 0xff800000 ;  /* 0xff80000000617802 */ /* 0x000fe20000000f00 */
[----:B------:R-:W-:Y:S01]  /*0310*/  IMAD.MOV.U32 R10, RZ, RZ, 0x3f800000 ;  /* 0x3f800000ff0a7424 */ /* 0x000fe200078e00ff */
[----:B------:R-:W-:Y:S01]  /*0320*/  CS2R R68, SRZ ;  /* 0x0000000000447805 */ /* 0x000fe2000001ff00 */
[----:B------:R-:W-:Y:S01]  /*0330*/  IMAD.MOV.U32 R24, RZ, RZ, 0x3f800000 ;  /* 0x3f800000ff187424 */ /* 0x000fe200078e00ff */
[----:B------:R-:W-:Y:S02]  /*0340*/  CS2R R70, SRZ ;  /* 0x0000000000467805 */ /* 0x000fe4000001ff00 */
[----:B------:R-:W-:Y:S02]  /*0350*/  CS2R R64, SRZ ;  /* 0x0000000000407805 */ /* 0x000fe4000001ff00 */
[----:B------:R-:W-:-:S02]  /*0360*/  CS2R R66, SRZ ;  /* 0x0000000000427805 */ /* 0x000fc4000001ff00 */
[C---:B------:R-:W-:Y:S01]  /*0370*/  LOP3.LUT R14, R21.reuse, 0x10, RZ, 0xc0, !PT ;  /* 0x00000010150e7812 */ /* 0x040fe200078ec0ff */
[----:B--2---:R-:W-:Y:S04]  /*0380*/  STS.U16 [R2+UR5+0x1000], R11 ;  /* 0x0010000b02007988 */ /* 0x004fe80008000405 */
[----:B----4-:R-:W-:Y:S04]  /*0390*/  STS.U16 [R2+UR5+0x1200], R7 ;  /* 0x0012000702007988 */ /* 0x010fe80008000405 */
[----:B---3--:R0:W-:Y:S04]  /*03a0*/  STS.U16 [R5+UR5+0x1100], R4 ;  /* 0x0011000405007988 */ /* 0x0081e80008000405 */
[----:B-----5:R1:W-:Y:S01]  /*03b0*/  STS.U16 [R5+UR5+0x1300], R8 ;  /* 0x0013000805007988 */ /* 0x0203e20008000405 */
[C---:B0-----:R-:W-:Y:S01]  /*03c0*/  LOP3.LUT R4, R21.reuse, 0x20, RZ, 0xc0, !PT ;  /* 0x0000002015047812 */ /* 0x041fe200078ec0ff */
[----:B-1----:R-:W-:Y:S01]  /*03d0*/  IMAD.SHL.U32 R5, R21, 0x8, RZ ;  /* 0x0000000815057824 */ /* 0x002fe200078e00ff */
[----:B------:R-:W-:Y:S06]  /*03e0*/  @!P0 BRA `(.L_x_0) ;  /* 0x0000003c00108947 */ /* 0x000fec0003800000 */
[----:B------:R-:W0:Y:S01]  /*03f0*/  LDC.64 R8, c[0x0][0x3c0] ;  /* 0x0000f000ff087b82 */ /* 0x000e220000000a00 */
[----:B------:R-:W-:Y:S01]  /*0400*/  LOP3.LUT R6, R13, 0x10, RZ, 0xc0, !PT ;  /* 0x000000100d067812 */ /* 0x000fe200078ec0ff */
[----:B------:R-:W1:Y:S01]  /*0410*/  LDCU UR4, c[0x0][0x3c8] ;  /* 0x00007900ff0477ac */ /* 0x000e620008000800 */
[----:B------:R-:W-:Y:S01]  /*0420*/  LOP3.LUT R15, R21, 0x7, RZ, 0xc0, !PT ;  /* 0x00000007150f7812 */ /* 0x000fe200078ec0ff */
[----:B------:R-:W-:Y:S01]  /*0430*/  IMAD.MOV.U32 R166, RZ, RZ, -0x800000 ;  /* 0xff800000ffa67424 */ /* 0x000fe200078e00ff */
[----:B------:R-:W-:Y:S01]  /*0440*/  LOP3.LUT R6, R6, 0x20, R21, 0xf8, !PT ;  /* 0x0000002006067812 */ /* 0x000fe200078ef815 */
[----:B------:R-:W2:Y:S01]  /*0450*/  LDCU.64 UR8, c[0x0][0x388] ;  /* 0x00007100ff0877ac */ /* 0x000ea20008000a00 */
[C---:B------:R-:W-:Y:S01]  /*0460*/  LEA R7, R15.reuse, UR5, 0x6 ;  /* 0x000000050f077c11 */ /* 0x040fe2000f8e30ff */
[----:B------:R-:W-:Y:S01]  /*0470*/  IMAD R18, R15, 0x110, RZ ;  /* 0x000001100f127824 */ /* 0x000fe200078e02ff */
[----:B------:R-:W-:Y:S01]  /*0480*/  LOP3.LUT R6, R6, 0x30, R5, 0x78, !PT ;  /* 0x0000003006067812 */ /* 0x000fe200078e7805 */
[----:B------:R-:W3:Y:S01]  /*0490*/  LDC.64 R10, c[0x0][0x3d0] ;  /* 0x0000f400ff0a7b82 */ /* 0x000ee20000000a00 */
[----:B------:R-:W-:Y:S01]  /*04a0*/  SHF.R.U32.HI R5, RZ, 0x2, R21 ;  /* 0x00000002ff057819 */ /* 0x000fe20000011615 */
[----:B------:R-:W-:Y:S01]  /*04b0*/  IMAD R17, R14, 0x20, R7 ;  /* 0x000000200e117824 */ /* 0x000fe200078e0207 */
[----:B------:R-:W-:Y:S01]  /*04c0*/  SHF.R.U32.HI R4, RZ, 0x1, R4 ;  /* 0x00000001ff047819 */ /* 0x000fe20000011604 */
[----:B------:R-:W4:Y:S01]  /*04d0*/  LDCU.64 UR12, c[0x0][0x390] ;  /* 0x00007200ff0c77ac */ /* 0x000f220008000a00 */
[----:B------:R-:W-:-:S02]  /*04e0*/  SGXT.U32 R5, R5, 0x3 ;  /* 0x000000030505781a */ /* 0x000fc40000000000 */
[----:B------:R-:W-:Y:S02]  /*04f0*/  CS2R R68, SRZ ;  /* 0x0000000000447805 */ /* 0x000fe4000001ff00 */
[----:B------:R-:W-:Y:S01]  /*0500*/  SHF.R.S32.HI R16, RZ, 0x2, R21 ;  /* 0x00000002ff107819 */ /* 0x000fe20000011415 */
[----:B------:R-:W5:Y:S01]  /*0510*/  LDC R91, c[0x0][0x3d8] ;  /* 0x0000f600ff5b7b82 */ /* 0x000f620000000800 */
[----:B------:R-:W-:Y:S02]  /*0520*/  LOP3.LUT R7, R21, 0xf, RZ, 0xc0, !PT ;  /* 0x0000000f15077812 */ /* 0x000fe400078ec0ff */
[----:B------:R-:W-:Y:S02]  /*0530*/  CS2R R70, SRZ ;  /* 0x0000000000467805 */ /* 0x000fe4000001ff00 */
[----:B------:R-:W-:Y:S01]  /*0540*/  LOP3.LUT R4, R12, R4, R5, 0xfe, !PT ;  /* 0x000000040c047212 */ /* 0x000fe200078efe05 */
[----:B------:R-:W-:Y:S01]  /*0550*/  IMAD.IADD R5, R6, 0x1, R17 ;  /* 0x0000000106057824 */ /* 0x000fe200078e0211 */
[----:B------:R-:W-:Y:S01]  /*0560*/  SGXT R12, R16, 0x1 ;  /* 0x00000001100c781a */ /* 0x000fe20000000200 */
[----:B-1----:R-:W-:Y:S01]  /*0570*/  IMAD R15, R7, UR4, RZ ;  /* 0x00000004070f7c24 */ /* 0x002fe2000f8e02ff */
[----:B------:R-:W-:Y:S01]  /*0580*/  SHF.R.U32.HI R19, RZ, 0x4, R21 ;  /* 0x00000004ff137819 */ /* 0x000fe20000011615 */
[----:B0-----:R-:W-:Y:S01]  /*0590*/  IMAD R8, R8, UR6, RZ ;  /* 0x0000000608087c24 */ /* 0x001fe2000f8e02ff */
[----:B------:R-:W-:-:S02]  /*05a0*/  LOP3.LUT R7, R18, 0x30, R13, 0x78, !PT ;  /* 0x0000003012077812 */ /* 0x000fc400078e780d */
[----:B------:R-:W-:Y:S02]  /*05b0*/  CS2R R64, SRZ ;  /* 0x0000000000407805 */ /* 0x000fe4000001ff00 */
[----:B------:R-:W-:Y:S02]  /*05c0*/  LOP3.LUT R6, R21, 0x3, RZ, 0xc0, !PT ;  /* 0x0000000315067812 */ /* 0x000fe400078ec0ff */
[----:B------:R-:W-:Y:S02]  /*05d0*/  CS2R R66, SRZ ;  /* 0x0000000000427805 */ /* 0x000fe4000001ff00 */
[----:B------:R-:W-:Y:S01]  /*05e0*/  LOP3.LUT R17, R12, 0x90, RZ, 0xc0, !PT ;  /* 0x000000900c117812 */ /* 0x000fe200078ec0ff */
[C---:B------:R-:W-:Y:S01]  /*05f0*/  IMAD.SHL.U32 R12, R8.reuse, 0x2, RZ ;  /* 0x00000002080c7824 */ /* 0x040fe200078e00ff */
[----:B------:R-:W-:Y:S01]  /*0600*/  SGXT.U32 R18, R19, 0x3 ;  /* 0x000000031312781a */ /* 0x000fe20000000000 */
[----:B------:R-:W-:Y:S01]  /*0610*/  IMAD.HI R8, R8, 0x2, RZ ;  /* 0x0000000208087827 */ /* 0x000fe200078e02ff */
[----:B------:R-:W-:Y:S01]  /*0620*/  LEA R16, R6, R17, 0x5 ;  /* 0x0000001106107211 */ /* 0x000fe200078e28ff */
[----:B------:R-:W0:Y:S01]  /*0630*/  LDCU UR7, c[0x0][0x3a8] ;  /* 0x00007500ff0777ac */ /* 0x000e220008000800 */
[----:B------:R-:W-:Y:S01]  /*0640*/  MOV R168, 0xff800000 ;  /* 0xff80000000a87802 */ /* 0x000fe20000000f00 */
[----:B------:R-:W-:Y:S01]  /*0650*/  IMAD.SHL.U32 R17, R15, 0x2, RZ ;  /* 0x000000020f117824 */ /* 0x000fe200078e00ff */
[----:B------:R-:W-:Y:S01]  /*0660*/  LOP3.LUT R13, R16, 0x10, R13, 0x78, !PT ;  /* 0x00000010100d7812 */ /* 0x000fe200078e780d */
[----:B------:R-:W-:Y:S01]  /*0670*/  IMAD R18, R18, R9, RZ ;  /* 0x0000000912127224 */ /* 0x000fe200078e02ff */
[----:B------:R-:W-:Y:S01]  /*0680*/  LOP3.LUT R16, R21, 0x7f, RZ, 0xc0, !PT ;  /* 0x0000007f15107812 */ /* 0x000fe200078ec0ff */
[----:B------:R-:W-:Y:S01]  /*0690*/  IMAD.HI R15, R15, 0x2, RZ ;  /* 0x000000020f0f7827 */ /* 0x000fe200078e02ff */
[----:B--2---:R-:W-:Y:S01]  /*06a0*/  IADD3 R55, P0, P1, R17, UR8, R12 ;  /* 0x0000000811377c10 */ /* 0x004fe2000f91e00c */
[----:B------:R-:W-:Y:S01]  /*06b0*/  UMOV UR4, URZ ;  /* 0x000000ff00047c82 */ /* 0x000fe20008000000 */
[----:B------:R-:W-:Y:S01]  /*06c0*/  LEA R12, R14, UR5, 0x4 ;  /* 0x000000050e0c7c11 */ /* 0x000fe2000f8e20ff */
[----:B------:R-:W-:Y:S01]  /*06d0*/  IMAD R20, R9, 0x8, R18 ;  /* 0x0000000809147824 */ /* 0x000fe200078e0212 */
[----:B------:R-:W-:Y:S01]  /*06e0*/  IADD3.X R23, PT, PT, R15, UR9, R8, P0, P1 ;  /* 0x000000090f177c10 */ /* 0x000fe200087e2408 */
[----:B---3--:R-:W-:Y:S01]  /*06f0*/  IMAD R10, R10, UR6, RZ ;  /* 0x000000060a0a7c24 */ /* 0x008fe2000f8e02ff */
[----:B------:R-:W-:Y:S01]  /*0700*/  LEA.HI R8, R21, 0x38, RZ, 0x1c ;  /* 0x0000003815087811 */ /* 0x000fe200078fe0ff */
[----:B------:R-:W-:Y:S01]  /*0710*/  IMAD R22, R9, 0x8, R20 ;  /* 0x0000000809167824 */ /* 0x000fe200078e0214 */
[----:B------:R-:W-:Y:S01]  /*0720*/  LEA.HI R14, R21, 0x78, RZ, 0x1c ;  /* 0x00000078150e7811 */ /* 0x000fe200078fe0ff */
[----:B------:R-:W-:Y:S01]  /*0730*/  IMAD.IADD R12, R13, 0x1, R12 ;  /* 0x000000010d0c7824 */ /* 0x000fe200078e020c */
[----:B------:R-:W-:Y:S01]  /*0740*/  SHF.L.U32 R26, R10, 0x1, RZ ;  /* 0x000000010a1a7819 */ /* 0x000fe200000006ff */
[C---:B------:R-:W-:Y:S01]  /*0750*/  IMAD R24, R9.reuse, 0x8, R22 ;  /* 0x0000000809187824 */ /* 0x040fe200078e0216 */
[----:B------:R-:W-:Y:S01]  /*0760*/  LEA R164, P3, R18, R55, 0x1 ;  /* 0x0000003712a47211 */ /* 0x000fe200078608ff */
[----:B------:R-:W-:Y:S01]  /*0770*/  IMAD R13, R8, R9, RZ ;  /* 0x00000009080d7224 */ /* 0x000fe200078e02ff */
[----:B------:R-:W-:Y:S01]  /*0780*/  LEA R162, P4, R20, R55, 0x1 ;  /* 0x0000003714a27211 */ /* 0x000fe200078808ff */
[----:B------:R-:W-:Y:S01]  /*0790*/  IMAD R8, R9, 0x8, R24 ;  /* 0x0000000809087824 */ /* 0x000fe200078e0218 */
[-C--:B------:R-:W-:Y:S01]  /*07a0*/  LEA.HI.X.SX32 R165, R18, R23.reuse, 0x1, P3 ;  /* 0x0000001712a57211 */ /* 0x080fe200018f0eff */
[----:B------:R-:W-:Y:S01]  /*07b0*/  IMAD.HI R17, R10, 0x2, RZ ;  /* 0x000000020a117827 */ /* 0x000fe200078e02ff */
[----:B------:R-:W-:-:S02]  /*07c0*/  LEA.HI.X.SX32 R163, R20, R23, 0x1, P4 ;  /* 0x0000001714a37211 */ /* 0x000fc400020f0eff */
[C---:B------:R-:W-:Y:S01]  /*07d0*/  LEA R10, R9.reuse, R8, 0x3 ;  /* 0x00000008090a7211 */ /* 0x040fe200078e18ff */
[----:B------:R-:W-:Y:S01]  /*07e0*/  IMAD R15, R14, R9, RZ ;  /* 0x000000090e0f7224 */ /* 0x000fe200078e02ff */
[----:B------:R-:W-:Y:S01]  /*07f0*/  LEA R32, P3, R22, R55, 0x1 ;  /* 0x0000003716207211 */ /* 0x000fe200078608ff */
[----:B------:R-:W-:Y:S01]  /*0800*/  IMAD R19, R16, R11, RZ ;  /* 0x0000000b10137224 */ /* 0x000fe200078e02ff */
[----:B------:R-:W-:Y:S01]  /*0810*/  LEA R34, P4, R24, R55, 0x1 ;  /* 0x0000003718227211 */ /* 0x000fe200078808ff */
[----:B------:R-:W-:Y:S01]  /*0820*/  IMAD R14, R9, 0x8, R10 ;  /* 0x00000008090e7824 */ /* 0x000fe200078e020a */
[----:B------:R-:W-:Y:S01]  /*0830*/  LEA.HI.X.SX32 R33, R22, R23, 0x1, P3 ;  /* 0x0000001716217211 */ /* 0x000fe200018f0eff */
[----:B------:R-:W-:Y:S01]  /*0840*/  IMAD.SHL.U32 R27, R19, 0x2, RZ ;  /* 0x00000002131b7824 */ /* 0x000fe200078e00ff */
[----:B------:R-:W-:Y:S01]  /*0850*/  LEA R30, P2, R15, R55, 0x1 ;  /* 0x000000370f1e7211 */ /* 0x000fe200078408ff */
[----:B------:R-:W-:Y:S01]  /*0860*/  IMAD R18, R9, 0x10, R14 ;  /* 0x0000001009127824 */ /* 0x000fe200078e020e */
[-C--:B------:R-:W-:Y:S01]  /*0870*/  LEA.HI.X.SX32 R35, R24, R23.reuse, 0x1, P4 ;  /* 0x0000001718237211 */ /* 0x080fe200020f0eff */
[----:B------:R-:W-:Y:S01]  /*0880*/  IMAD.HI R56, R19, 0x2, RZ ;  /* 0x0000000213387827 */ /* 0x000fe200078e02ff */
[----:B------:R-:W-:-:S02]  /*0890*/  LEA.HI.X.SX32 R31, R15, R23, 0x1, P2 ;  /* 0x000000170f1f7211 */ /* 0x000fc400010f0eff */
[-C--:B------:R-:W-:Y:S01]  /*08a0*/  LEA R36, P2, R8, R55.reuse, 0x1 ;  /* 0x0000003708247211 */ /* 0x080fe200078408ff */
[----:B------:R-:W-:Y:S01]  /*08b0*/  IMAD R20, R9, 0x8, R18 ;  /* 0x0000000809147824 */ /* 0x000fe200078e0212 */
[----:B------:R-:W-:Y:S01]  /*08c0*/  LEA R38, P3, R10, R55, 0x1 ;  /* 0x000000370a267211 */ /* 0x000fe200078608ff */
[----:B-----5:R-:W-:Y:S01]  /*08d0*/  IMAD R63, R91, 0xa, RZ ;  /* 0x0000000a5b3f7824 */ /* 0x020fe200078e02ff */
[----:B------:R-:W-:Y:S01]  /*08e0*/  LEA.HI.X.SX32 R37, R8, R23, 0x1, P2 ;  /* 0x0000001708257211 */ /* 0x000fe200010f0eff */
[----:B------:R-:W-:Y:S01]  /*08f0*/  IMAD R22, R9, 0x8, R20 ;  /* 0x0000000809167824 */ /* 0x000fe200078e0214 */
[----:B------:R-:W-:Y:S01]  /*0900*/  LEA R28, P5, R13, R55, 0x1 ;  /* 0x000000370d1c7211 */ /* 0x000fe200078a08ff */
[C---:B------:R-:W-:Y:S01]  /*0910*/  IMAD R95, R91.reuse, 0x14, RZ ;  /* 0x000000145b5f7824 */ /* 0x040fe200078e02ff */
[----:B------:R-:W-:Y:S01]  /*0920*/  LEA.HI.X.SX32 R39, R10, R23, 0x1, P3 ;  /* 0x000000170a277211 */ /* 0x000fe200018f0eff */
[----:B------:R-:W-:Y:S01]  /*0930*/  IMAD R61, R91, 0x5, RZ ;  /* 0x000000055b3d7824 */ /* 0x000fe200078e02ff */
[----:B------:R-:W-:Y:S01]  /*0940*/  LEA R24, R9, R22, 0x3 ;  /* 0x0000001609187211 */ /* 0x000fe200078e18ff */
[C---:B------:R-:W-:Y:S01]  /*0950*/  IMAD R93, R91.reuse, 0x12, RZ ;  /* 0x000000125b5d7824 */ /* 0x040fe200078e02ff */
[C---:B------:R-:W-:Y:S01]  /*0960*/  LEA R40, P4, R14.reuse, R55, 0x1 ;  /* 0x000000370e287211 */ /* 0x040fe200078808ff */
[----:B------:R-:W-:Y:S01]  /*0970*/  IMAD R97, R91, 0x16, RZ ;  /* 0x000000165b617824 */ /* 0x000fe200078e02ff */
[-C--:B------:R-:W-:Y:S01]  /*0980*/  LEA.HI.X.SX32 R29, R13, R23.reuse, 0x1, P5 ;  /* 0x000000170d1d7211 */ /* 0x080fe200028f0eff */
[----:B------:R-:W-:Y:S01]  /*0990*/  IMAD R8, R9, 0x8, R24 ;  /* 0x0000000809087824 */ /* 0x000fe200078e0218 */
[----:B------:R-:W-:Y:S01]  /*09a0*/  LEA.HI.X.SX32 R41, R14, R23, 0x1, P4 ;  /* 0x000000170e297211 */ /* 0x000fe200020f0eff */
[----:B------:R-:W-:Y:S01]  /*09b0*/  IMAD R75, R91, 0x6, RZ ;  /* 0x000000065b4b7824 */ /* 0x000fe200078e02ff */
[-C--:B------:R-:W-:Y:S01]  /*09c0*/  LEA R42, P2, R18, R55.reuse, 0x1 ;  /* 0x00000037122a7211 */ /* 0x080fe200078408ff */
[----:B------:R-:W-:Y:S01]  /*09d0*/  IMAD R10, R9, 0x8, R8 ;  /* 0x00000008090a7824 */ /* 0x000fe200078e0208 */
[-C--:B------:R-:W-:Y:S01]  /*09e0*/  LEA R44, P3, R20, R55.reuse, 0x1 ;  /* 0x00000037142c7211 */ /* 0x080fe200078608ff */
[----:B------:R-:W-:Y:S01]  /*09f0*/  IMAD R83, R91, 0xc, RZ ;  /* 0x0000000c5b537824 */ /* 0x000fe200078e02ff */
[----:B------:R-:W-:Y:S01]  /*0a00*/  LEA R46, P4, R22, R55, 0x1 ;  /* 0x00000037162e7211 */ /* 0x000fe200078808ff */
[----:B------:R-:W-:Y:S01]  /*0a10*/  IMAD R13, R9, 0x8, R10 ;  /* 0x00000008090d7824 */ /* 0x000fe200078e020a */
[----:B----4-:R-:W-:Y:S01]  /*0a20*/  IADD3 R26, P0, P1, R27, UR12, R26 ;  /* 0x0000000c1b1a7c10 */ /* 0x010fe2000f91e01a */
[C---:B------:R-:W-:Y:S01]  /*0a30*/  IMAD R141, R91.reuse, 0x18, RZ ;  /* 0x000000185b8d7824 */ /* 0x040fe200078e02ff */
[----:B------:R-:W-:Y:S01]  /*0a40*/  LEA.HI.X.SX32 R43, R18, R23, 0x1, P2 ;  /* 0x00000017122b7211 */ /* 0x000fe200010f0eff */
[----:B------:R-:W-:Y:S01]  /*0a50*/  IMAD R143, R91, 0x1a, RZ ;  /* 0x0000001a5b8f7824 */ /* 0x000fe200078e02ff */
[----:B------:R-:W-:Y:S01]  /*0a60*/  LEA R54, P5, R13, R55, 0x1 ;  /* 0x000000370d367211 */ /* 0x000fe200078a08ff */
[C---:B------:R-:W-:Y:S01]  /*0a70*/  IMAD R59, R91.reuse, 0x9, RZ ;  /* 0x000000095b3b7824 */ /* 0x040fe200078e02ff */
[-C--:B------:R-:W-:Y:S01]  /*0a80*/  LEA.HI.X.SX32 R45, R20, R23.reuse, 0x1, P3 ;  /* 0x00000017142d7211 */ /* 0x080fe200018f0eff */
[C---:B------:R-:W-:Y:S01]  /*0a90*/  IMAD R81, R91.reuse, 0xb, RZ ;  /* 0x0000000b5b517824 */ /* 0x040fe200078e02ff */
[----:B------:R-:W-:Y:S01]  /*0aa0*/  LEA.HI.X.SX32 R47, R22, R23, 0x1, P4 ;  /* 0x00000017162f7211 */ /* 0x000fe200020f0eff */
[C---:B------:R-:W-:Y:S01]  /*0ab0*/  IMAD R57, R91.reuse, 0x3, RZ ;  /* 0x000000035b397824 */ /* 0x040fe200078e02ff */
[-C--:B------:R-:W-:Y:S01]  /*0ac0*/  LEA R48, P2, R24, R55.reuse, 0x1 ;  /* 0x0000003718307211 */ /* 0x080fe200078408ff */
[C---:B------:R-:W-:Y:S01]  /*0ad0*/  IMAD R85, R91.reuse, 0xd, RZ ;  /* 0x0000000d5b557824 */ /* 0x040fe200078e02ff */
[-C--:B------:R-:W-:Y:S01]  /*0ae0*/  LEA R50, P3, R8, R55.reuse, 0x1 ;  /* 0x0000003708327211 */ /* 0x080fe200078608ff */
[C---:B------:R-:W-:Y:S01]  /*0af0*/  IMAD R87, R91.reuse, 0xe, RZ ;  /* 0x0000000e5b577824 */ /* 0x040fe200078e02ff */
[----:B------:R-:W-:Y:S01]  /*0b00*/  LEA R52, P4, R10, R55, 0x1 ;  /* 0x000000370a347211 */ /* 0x000fe200078808ff */
[----:B------:R-:W-:Y:S01]  /*0b10*/  IMAD R147, R91, 0x1c, RZ ;  /* 0x0000001c5b937824 */ /* 0x000fe200078e02ff */
[----:B------:R-:W-:Y:S01]  /*0b20*/  LEA.HI.X.SX32 R55, R13, R23, 0x1, P5 ;  /* 0x000000170d377211 */ /* 0x000fe200028f0eff */
[C---:B------:R-:W-:Y:S01]  /*0b30*/  IMAD.SHL.U32 R25, R91.reuse, 0x2, RZ ;  /* 0x000000025b197824 */ /* 0x040fe200078e00ff */
[----:B------:R-:W-:Y:S01]  /*0b40*/  IADD3.X R27, PT, PT, R56, UR13, R17, P0, P1 ;  /* 0x0000000d381b7c10 */ /* 0x000fe200087e2411 */
[----:B------:R-:W-:Y:S01]  /*0b50*/  IMAD R149, R91, 0x1e, RZ ;  /* 0x0000001e5b957824 */ /* 0x000fe200078e02ff */
[-C--:B------:R-:W-:Y:S01]  /*0b60*/  IADD3 R144, P6, PT, R63, R26.reuse, RZ ;  /* 0x0000001a3f907210 */ /* 0x080fe20007fde0ff */
[----:B------:R-:W-:Y:S01]  /*0b70*/  IMAD R77, R91, 0x7, RZ ;  /* 0x000000075b4d7824 */ /* 0x000fe200078e02ff */
[-C--:B------:R-:W-:Y:S01]  /*0b80*/  IADD3 R60, P5, PT, R95, R26.reuse, RZ ;  /* 0x0000001a5f3c7210 */ /* 0x080fe20007fbe0ff */
[----:B------:R-:W-:Y:S01]  /*0b90*/  IMAD.SHL.U32 R73, R91, 0x4, RZ ;  /* 0x000000045b497824 */ /* 0x000fe200078e00ff */
[----:B------:R-:W-:Y:S01]  /*0ba0*/  LEA.HI.X.SX32 R145, R61, R27, 0x1, P6 ;  /* 0x0000001b3d917211 */ /* 0x000fe200030f0eff */
[C---:B------:R-:W-:Y:S01]  /*0bb0*/  IMAD.SHL.U32 R79, R91.reuse, 0x8, RZ ;  /* 0x000000085b4f7824 */ /* 0x040fe200078e00ff */
[-C--:B------:R-:W-:Y:S01]  /*0bc0*/  LEA.HI.X.SX32 R49, R24, R23.reuse, 0x1, P2 ;  /* 0x0000001718317211 */ /* 0x080fe200010f0eff */
[----:B------:R-:W-:Y:S01]  /*0bd0*/  IMAD R89, R91, 0xf, RZ ;  /* 0x0000000f5b597824 */ /* 0x000fe200078e02ff */
[----:B------:R-:W-:Y:S01]  /*0be0*/  LEA.HI.X.SX32 R51, R8, R23, 0x1, P3 ;  /* 0x0000001708337211 */ /* 0x000fe200018f0eff */
[----:B------:R-:W-:Y:S01]  /*0bf0*/  IMAD.MOV.U32 R14, RZ, RZ, RZ ;  /* 0x000000ffff0e7224 */ /* 0x000fe200078e00ff */
[----:B------:R-:W-:Y:S01]  /*0c00*/  LEA.HI.X.SX32 R61, R63, R27, 0x1, P5 ;  /* 0x0000001b3f3d7211 */ /* 0x000fe200028f0eff */
[----:B------:R-:W-:Y:S01]  /*0c10*/  IMAD.MOV.U32 R8, RZ, RZ, RZ ;  /* 0x000000ffff087224 */ /* 0x000fe200078e00ff */
[-C--:B------:R-:W-:Y:S01]  /*0c20*/  IADD3 R58, P0, PT, R93, R26.reuse, RZ ;  /* 0x0000001a5d3a7210 */ /* 0x080fe20007f1e0ff */
[----:B------:R-:W-:Y:S01]  /*0c30*/  IMAD.MOV.U32 R24, RZ, RZ, 0x3f800000 ;  /* 0x3f800000ff187424 */ /* 0x000fe200078e00ff */
[----:B------:R-:W-:-:S02]  /*0c40*/  IADD3 R62, P1, PT, R97, R26, RZ ;  /* 0x0000001a613e7210 */ /* 0x000fc40007f3e0ff */
[-C--:B------:R-:W-:Y:S02]  /*0c50*/  IADD3 R140, P3, PT, R141, R26.reuse, RZ ;  /* 0x0000001a8d8c7210 */ /* 0x080fe40007f7e0ff */
[-C--:B------:R-:W-:Y:S02]  /*0c60*/  IADD3 R142, P2, PT, R143, R26.reuse, RZ ;  /* 0x0000001a8f8e7210 */ /* 0x080fe40007f5e0ff */
[-C--:B------:R-:W-:Y:S02]  /*0c70*/  IADD3 R150, P6, PT, R75, R26.reuse, RZ ;  /* 0x0000001a4b967210 */ /* 0x080fe40007fde0ff */
[----:B------:R-:W-:Y:S02]  /*0c80*/  IADD3 R152, P5, PT, R83, R26, RZ ;  /* 0x0000001a53987210 */ /* 0x000fe40007fbe0ff */
[----:B------:R-:W-:Y:S01]  /*0c90*/  LEA.HI.X.SX32 R53, R10, R23, 0x1, P4 ;  /* 0x000000170a357211 */ /* 0x000fe200020f0eff */
[----:B------:R-:W-:Y:S01]  /*0ca0*/  IMAD.MOV.U32 R10, RZ, RZ, 0x3f800000 ;  /* 0x3f800000ff0a7424 */ /* 0x000fe200078e00ff */
[----:B------:R-:W-:-:S02]  /*0cb0*/  LEA.HI.X.SX32 R59, R59, R27, 0x1, P0 ;  /* 0x0000001b3b3b7211 */ /* 0x000fc400000f0eff */
[-C--:B------:R-:W-:Y:S02]  /*0cc0*/  LEA.HI.X.SX32 R63, R81, R27.reuse, 0x1, P1 ;  /* 0x0000001b513f7211 */ /* 0x080fe400008f0eff */
[-C--:B------:R-:W-:Y:S02]  /*0cd0*/  LEA.HI.X.SX32 R151, R57, R27.reuse, 0x1, P6 ;  /* 0x0000001b39977211 */ /* 0x080fe400030f0eff */
[-C--:B------:R-:W-:Y:S02]  /*0ce0*/  LEA.HI.X.SX32 R153, R75, R27.reuse, 0x1, P5 ;  /* 0x0000001b4b997211 */ /* 0x080fe400028f0eff */
[-C--:B------:R-:W-:Y:S02]  /*0cf0*/  LEA.HI.X.SX32 R141, R83, R27.reuse, 0x1, P3 ;  /* 0x0000001b538d7211 */ /* 0x080fe400018f0eff */
[----:B------:R-:W-:Y:S02]  /*0d00*/  LEA.HI.X.SX32 R143, R85, R27, 0x1, P2 ;  /* 0x0000001b558f7211 */ /* 0x000fe400010f0eff */
[----:B------:R-:W-:-:S02]  /*0d10*/  SHF.L.U32 R13, R16, 0x1, RZ ;  /* 0x00000001100d7819 */ /* 0x000fc400000006ff */
[-C--:B------:R-:W-:Y:S02]  /*0d20*/  IADD3 R146, P4, PT, R147, R26.reuse, RZ ;  /* 0x0000001a93927210 */ /* 0x080fe40007f9e0ff */
[-C--:B------:R-:W-:Y:S02]  /*0d30*/  IADD3 R148, P0, PT, R149, R26.reuse, RZ ;  /* 0x0000001a95947210 */ /* 0x080fe40007f1e0ff */
[-C--:B------:R-:W-:Y:S02]  /*0d40*/  IADD3 R154, P1, PT, R87, R26.reuse, RZ ;  /* 0x0000001a579a7210 */ /* 0x080fe40007f3e0ff */
[-C--:B------:R-:W-:Y:S02]  /*0d50*/  IADD3 R156, P6, PT, R25, R26.reuse, RZ ;  /* 0x0000001a199c7210 */ /* 0x080fe40007fde0ff */
[CC--:B------:R-:W-:Y:S02]  /*0d60*/  LEA R158, P5, R91.reuse, R26.reuse, 0x2 ;  /* 0x0000001a5b9e7211 */ /* 0x0c0fe400078a10ff */
[----:B------:R-:W-:-:S02]  /*0d70*/  LEA R160, P3, R91, R26, 0x3 ;  /* 0x0000001a5ba07211 */ /* 0x000fc400078618ff */
[----:B------:R-:W-:Y:S02]  /*0d80*/  LEA R56, P2, R91, R26, 0x4 ;  /* 0x0000001a5b387211 */ /* 0x000fe400078420ff */
[C---:B------:R-:W-:Y:S02]  /*0d90*/  LOP3.LUT R15, R13.reuse, 0x10, RZ, 0x3c, !PT ;  /* 0x000000100d0f7812 */ /* 0x040fe400078e3cff */
[C---:B------:R-:W-:Y:S02]  /*0da0*/  LOP3.LUT R16, R13.reuse, 0x20, RZ, 0x3c, !PT ;  /* 0x000000200d107812 */ /* 0x040fe400078e3cff */
[C---:B------:R-:W-:Y:S02]  /*0db0*/  LOP3.LUT R17, R13.reuse, 0x30, RZ, 0x3c, !PT ;  /* 0x000000300d117812 */ /* 0x040fe400078e3cff */
[C---:B------:R-:W-:Y:S02]  /*0dc0*/  LOP3.LUT R18, R13.reuse, 0x40, RZ, 0x3c, !PT ;  /* 0x000000400d127812 */ /* 0x040fe400078e3cff */
[----:B------:R-:W-:-:S02]  /*0dd0*/  LOP3.LUT R19, R13, 0x50, RZ, 0x3c, !PT ;  /* 0x000000500d137812 */ /* 0x000fc400078e3cff */
[C---:B------:R-:W-:Y:S02]  /*0de0*/  LOP3.LUT R20, R13.reuse, 0x60, RZ, 0x3c, !PT ;  /* 0x000000600d147812 */ /* 0x040fe400078e3cff */
[----:B------:R-:W-:Y:S02]  /*0df0*/  LOP3.LUT R21, R13, 0x70, RZ, 0x3c, !PT ;  /* 0x000000700d157812 */ /* 0x000fe400078e3cff */
[----:B------:R-:W-:Y:S02]  /*0e00*/  LOP3.LUT R22, R4, 0x8, RZ, 0xfc, !PT ;  /* 0x0000000804167812 */ /* 0x000fe400078efcff */
[----:B------:R-:W-:Y:S02]  /*0e10*/  LOP3.LUT R23, R7, 0x40, RZ, 0x3c, !PT ;  /* 0x0000004007177812 */ /* 0x000fe400078e3cff */
[-C--:B------:R-:W-:Y:S02]  /*0e20*/  LEA.HI.X.SX32 R155, R77, R27.reuse, 0x1, P1 ;  /* 0x0000001b4d9b7211 */ /* 0x080fe400008f0eff */
[----:B------:R-:W-:-:S02]  /*0e30*/  LEA.HI.X.SX32 R147, R87, R27, 0x1, P4 ;  /* 0x0000001b57937211 */ /* 0x000fc400020f0eff */
[-C--:B------:R-:W-:Y:S02]  /*0e40*/  LEA.HI.X.SX32 R157, R91, R27.reuse, 0x1, P6 ;  /* 0x0000001b5b9d7211 */ /* 0x080fe400030f0eff */
[-C--:B------:R-:W-:Y:S02]  /*0e50*/  LEA.HI.X.SX32 R159, R25, R27.reuse, 0x1, P5 ;  /* 0x0000001b199f7211 */ /* 0x080fe400028f0eff */
[-C--:B------:R-:W-:Y:S02]  /*0e60*/  LEA.HI.X.SX32 R161, R73, R27.reuse, 0x1, P3 ;  /* 0x0000001b49a17211 */ /* 0x080fe400018f0eff */
[-C--:B------:R-:W-:Y:S02]  /*0e70*/  LEA.HI.X.SX32 R57, R79, R27.reuse, 0x1, P2 ;  /* 0x0000001b4f397211 */ /* 0x080fe400010f0eff */
[----:B0-----:R-:W-:-:S07]  /*0e80*/  LEA.HI.X.SX32 R149, R89, R27, 0x1, P0 ;  /* 0x0000001b59957211 */ /* 0x001fce00000f0eff */
.L_x_1:
[----:B------:R-:W-:-:S04]  /*0e90*/  IMAD.WIDE R72, R14, 0x2, R164 ;  /* 0x000000020e487825 */ /* 0x000fc800078e02a4 */
[C---:B------:R-:W-:Y:S01]  /*0ea0*/  IMAD.WIDE R76, R14.reuse, 0x2, R32 ;  /* 0x000000020e4c7825 */ /* 0x040fe200078e0220 */
[----:B------:R0:W2:Y:S03]  /*0eb0*/  LDG.E.U16 R25, desc[UR10][R72.64] ;  /* 0x0000000a48197981 */ /* 0x0000a6000c1e1500 */
[C---:B------:R-:W-:Y:S01]  /*0ec0*/  IMAD.WIDE R78, R14.reuse, 0x2, R34 ;  /* 0x000000020e4e7825 */ /* 0x040fe200078e0222 */
[----:B------:R1:W3:Y:S03]  /*0ed0*/  LDG.E.U16 R95, desc[UR10][R76.64] ;  /* 0x0000000a4c5f7981 */ /* 0x0002e6000c1e1500 */
[C---:B------:R-:W-:Y:S01]  /*0ee0*/  IMAD.WIDE R80, R14.reuse, 0x2, R36 ;  /* 0x000000020e507825 */ /* 0x040fe200078e0224 */
[----:B------:R4:W5:Y:S03]  /*0ef0*/  LDG.E.U16 R97, desc[UR10][R78.64] ;  /* 0x0000000a4e617981 */ /* 0x000966000c1e1500 */
[C---:B------:R-:W-:Y:S01]  /*0f00*/  IMAD.WIDE R82, R14.reuse, 0x2, R38 ;  /* 0x000000020e527825 */ /* 0x040fe200078e0226 */
[----:B------:R1:W5:Y:S03]  /*0f10*/  LDG.E.U16 R99, desc[UR10][R80.64] ;  /* 0x0000000a50637981 */ /* 0x000366000c1e1500 */
[C---:B------:R-:W-:Y:S01]  /*0f20*/  IMAD.WIDE R74, R14.reuse, 0x2, R162 ;  /* 0x000000020e4a7825 */ /* 0x040fe200078e02a2 */
[----:B------:R1:W5:Y:S03]  /*0f30*/  LDG.E.U16 R101, desc[UR10][R82.64] ;  /* 0x0000000a52657981 */ /* 0x000366000c1e1500 */
[C---:B0-----:R-:W-:Y:S01]  /*0f40*/  IMAD.WIDE R72, R14.reuse, 0x2, R40 ;  /* 0x000000020e487825 */ /* 0x041fe200078e0228 */
[----:B------:R0:W5:Y:S03]  /*0f50*/  LDG.E.U16 R93, desc[UR10][R74.64] ;  /* 0x0000000a4a5d7981 */ /* 0x000166000c1e1500 */
[----:B------:R-:W-:-:S02]  /*0f60*/  IMAD.WIDE R84, R14, 0x2, R28 ;  /* 0x000000020e547825 */ /* 0x000fc400078e021c */
[----:B------:R-:W5:Y:S02]  /*0f70*/  LDG.E.U16 R73, desc[UR10][R72.64] ;  /* 0x0000000a48497981 */ /* 0x000f64000c1e1500 */
[C---:B------:R-:W-:Y:S02]  /*0f80*/  IMAD.WIDE R86, R14.reuse, 0x2, R42 ;  /* 0x000000020e567825 */ /* 0x040fe400078e022a */
[----:B------:R-:W5:Y:S02]  /*0f90*/  LDG.E.U16 R85, desc[UR10][R84.64] ;  /* 0x0000000a54557981 */ /* 0x000f64000c1e1500 */
[C---:B------:R-:W-:Y:S02]  /*0fa0*/  IMAD.WIDE R88, R14.reuse, 0x2, R44 ;  /* 0x000000020e587825 */ /* 0x040fe400078e022c */
[----:B------:R-:W5:Y:S02]  /*0fb0*/  LDG.E.U16 R87, desc[UR10][R86.64] ;  /* 0x0000000a56577981 */ /* 0x000f64000c1e1500 */
[----:B------:R-:W-:-:S02]  /*0fc0*/  IMAD.WIDE R90, R14, 0x2, R46 ;  /* 0x000000020e5a7825 */ /* 0x000fc400078e022e */
[----:B------:R-:W5:Y:S02]  /*0fd0*/  LDG.E.U16 R89, desc[UR10][R88.64] ;  /* 0x0000000a58597981 */ /* 0x000f64000c1e1500 */
[C---:B-1----:R-:W-:Y:S02]  /*0fe0*/  IMAD.WIDE R76, R14.reuse, 0x2, R50 ;  /* 0x000000020e4c7825 */ /* 0x042fe400078e0232 */
[----:B------:R-:W5:Y:S02]  /*0ff0*/  LDG.E.U16 R91, desc[UR10][R90.64] ;  /* 0x0000000a5a5b7981 */ /* 0x000f64000c1e1500 */
[C---:B----4-:R-:W-:Y:S02]  /*1000*/  IMAD.WIDE R78, R14.reuse, 0x2, R52 ;  /* 0x000000020e4e7825 */ /* 0x050fe400078e0234 */
[----:B------:R-:W4:Y:S02]  /*1010*/  LDG.E.U16 R77, desc[UR10][R76.64] ;  /* 0x0000000a4c4d7981 */ /* 0x000f24000c1e1500 */
[----:B------:R-:W-:-:S02]  /*1020*/  IMAD.WIDE R80, R14, 0x2, R54 ;  /* 0x000000020e507825 */ /* 0x000fc400078e0236 */
[----:B------:R-:W4:Y:S02]  /*1030*/  LDG.E.U16 R79, desc[UR10][R78.64] ;  /* 0x0000000a4e4f7981 */ /* 0x000f24000c1e1500 */
[C---:B------:R-:W-:Y:S02]  /*1040*/  IMAD.WIDE R82, R14.reuse, 0x2, R30 ;  /* 0x000000020e527825 */ /* 0x040fe400078e021e */
[----:B------:R1:W4:Y:S02]  /*1050*/  LDG.E.U16 R81, desc[UR10][R80.64] ;  /* 0x0000000a50517981 */ /* 0x000324000c1e1500 */
[----:B0-----:R-:W-:Y:S02]  /*1060*/  IMAD.WIDE R74, R14, 0x2, R48 ;  /* 0x000000020e4a7825 */ /* 0x001fe400078e0230 */
[----:B------:R0:W4:Y:S04]  /*1070*/  LDG.E.U16 R83, desc[UR10][R82.64] ;  /* 0x0000000a52537981 */ /* 0x000128000c1e1500 */
[----:B------:R-:W4:Y:S01]  /*1080*/  LDG.E.U16 R103, desc[UR10][R74.64] ;  /* 0x0000000a4a677981 */ /* 0x000f22000c1e1500 */
[----:B------:R-:W-:Y:S01]  /*1090*/  BAR.SYNC.DEFER_BLOCKING 0x0 ;  /* 0x0000000000007b1d */ /* 0x000fe20000010000 */
[----:B------:R-:W-:-:S04]  /*10a0*/  LEA R109, R6, UR4, 0x1 ;  /* 0x00000004066d7c11 */ /* 0x000fc8000f8e08ff */
[C---:B------:R-:W-:Y:S02]  /*10b0*/  LOP3.LUT R105, R109.reuse, 0x70, RZ, 0xfc, !PT ;  /* 0x000000706d697812 */ /* 0x040fe400078efcff */
[----:B------:R-:W-:Y:S02]  /*10c0*/  LOP3.LUT R107, R109, 0x71, RZ, 0xfc, !PT ;  /* 0x000000716d6b7812 */ /* 0x000fe400078efcff */
[-C--:B------:R-:W-:Y:S02]  /*10d0*/  ISETP.GE.AND P2, PT, R4, R105.reuse, PT ;  /* 0x000000690400720c */ /* 0x080fe40003f46270 */
[----:B------:R-:W-:Y:S02]  /*10e0*/  ISETP.GE.AND P3, PT, R22, R105, PT ;  /* 0x000000691600720c */ /* 0x000fe40003f66270 */
[-C--:B------:R-:W-:Y:S02]  /*10f0*/  ISETP.GE.AND P4, PT, R4, R107.reuse, PT ;  /* 0x0000006b0400720c */ /* 0x080fe40003f86270 */
[----:B------:R-:W-:-:S02]  /*1100*/  ISETP.GE.AND P5, PT, R22, R107, PT ;  /* 0x0000006b1600720c */ /* 0x000fc40003fa6270 */
[----:B------:R-:W-:-:S04]  /*1110*/  LOP3.LUT R111, R109, 0x79, RZ, 0xfc, !PT ;  /* 0x000000796d6f7812 */ /* 0x000fc800078efcff */
[-C--:B------:R-:W-:Y:S02]  /*1120*/  ISETP.GE.AND P6, PT, R4, R111.reuse, PT ;  /* 0x0000006f0400720c */ /* 0x080fe40003fc6270 */
[----:B------:R-:W-:Y:S02]  /*1130*/  ISETP.GE.AND P0, PT, R22, R111, PT ;  /* 0x0000006f1600720c */ /* 0x000fe40003f06270 */
[----:B-1----:R-:W-:Y:S02]  /*1140*/  SEL R80, RZ, 0x4, P6 ;  /* 0x00000004ff507807 */ /* 0x002fe40003000000 */
[----:B0-----:R-:W-:Y:S02]  /*1150*/  SEL R82, RZ, 0x1, P5 ;  /* 0x00000001ff527807 */ /* 0x001fe40002800000 */
[----:B------:R-:W-:Y:S02]  /*1160*/  SEL R88, RZ, 0x4, P4 ;  /* 0x00000004ff587807 */ /* 0x000fe40002000000 */
[----:B------:R-:W-:-:S02]  /*1170*/  SEL R78, RZ, 0x1, P0 ;  /* 0x00000001ff4e7807 */ /* 0x000fc40000000000 */
[C---:B------:R-:W-:Y:S01]  /*1180*/  IADD3 R209, PT, PT, R109.reuse, 0x10, RZ ;  /* 0x000000106dd17810 */ /* 0x040fe20007ffe0ff */
[C---:B------:R-:W-:Y:S02]  /*1190*/  VIADD R205, R109.reuse, 0x18 ;  /* 0x000000186dcd7836 */ /* 0x040fe40000000000 */
[C---:B------:R-:W-:Y:S01]  /*11a0*/  VIADD R207, R109.reuse, 0x11 ;  /* 0x000000116dcf7836 */ /* 0x040fe20000000000 */
[C---:B------:R-:W-:Y:S01]  /*11b0*/  IADD3 R201, PT, PT, R109.reuse, 0x20, RZ ;  /* 0x000000206dc97810 */ /* 0x040fe20007ffe0ff */
[C---:B------:R-:W-:Y:S01]  /*11c0*/  VIADD R203, R109.reuse, 0x19 ;  /* 0x000000196dcb7836 */ /* 0x040fe20000000000 */
[C---:B------:R-:W-:Y:S01]  /*11d0*/  IADD3 R193, PT, PT, R109.reuse, 0x30, RZ ;  /* 0x000000306dc17810 */ /* 0x040fe20007ffe0ff */
[C---:B------:R-:W-:Y:S01]  /*11e0*/  VIADD R197, R109.reuse, 0x21 ;  /* 0x000000216dc57836 */ /* 0x040fe20000000000 */
[C---:B------:R-:W-:Y:S01]  /*11f0*/  LOP3.LUT R169, R109.reuse, 0x59, RZ, 0xfc, !PT ;  /* 0x000000596da97812 */ /* 0x040fe200078efcff */
[C---:B------:R-:W-:Y:S01]  /*1200*/  VIADD R199, R109.reuse, 0x28 ;  /* 0x000000286dc77836 */ /* 0x040fe20000000000 */
[C---:B------:R-:W-:Y:S01]  /*1210*/  LOP3.LUT R171, R109.reuse, 0x58, RZ, 0xfc, !PT ;  /* 0x000000586dab7812 */ /* 0x040fe200078efcff */
[C---:B------:R-:W-:Y:S01]  /*1220*/  VIADD R195, R109.reuse, 0x29 ;  /* 0x000000296dc37836 */ /* 0x040fe20000000000 */
[C---:B------:R-:W-:Y:S01]  /*1230*/  LOP3.LUT R175, R109.reuse, 0x51, RZ, 0xfc, !PT ;  /* 0x000000516daf7812 */ /* 0x040fe200078efcff */
[C---:B------:R-:W-:Y:S01]  /*1240*/  VIADD R191, R109.reuse, 0x31 ;  /* 0x000000316dbf7836 */ /* 0x040fe20000000000 */
[----:B------:R-:W-:-:S02]  /*1250*/  LOP3.LUT R173, R109, 0x50, RZ, 0xfc, !PT ;  /* 0x000000506dad7812 */ /* 0x000fc400078efcff */
[C---:B------:R-:W-:Y:S02]  /*1260*/  LOP3.LUT R177, R109.reuse, 0x49, RZ, 0xfc, !PT ;  /* 0x000000496db17812 */ /* 0x040fe400078efcff */
[C---:B------:R-:W-:Y:S02]  /*1270*/  LOP3.LUT R179, R109.reuse, 0x48, RZ, 0xfc, !PT ;  /* 0x000000486db37812 */ /* 0x040fe400078efcff */
[C---:B------:R-:W-:Y:S01]  /*1280*/  LOP3.LUT R181, R109.reuse, 0x40, RZ, 0xfc, !PT ;  /* 0x000000406db57812 */ /* 0x040fe200078efcff */
[----:B--2---:R0:W-:Y:S04]  /*1290*/  STS.U16 [R2+UR5], R25 ;  /* 0x0000001902007988 */ /* 0x0041e80008000405 */
[----:B---3--:R-:W-:Y:S04]  /*12a0*/  STS.U16 [R2+UR5+0x200], R95 ;  /* 0x0002005f02007988 */ /* 0x008fe80008000405 */
[----:B-----5:R-:W-:Y:S04]  /*12b0*/  STS.U16 [R2+UR5+0x300], R97 ;  /* 0x0003006102007988 */ /* 0x020fe80008000405 */
[----:B------:R-:W-:Y:S04]  /*12c0*/  STS.U16 [R2+UR5+0x400], R99 ;  /* 0x0004006302007988 */ /* 0x000fe80008000405 */
[----:B------:R-:W-:Y:S04]  /*12d0*/  STS.U16 [R2+UR5+0x500], R101 ;  /* 0x0005006502007988 */ /* 0x000fe80008000405 */
[----:B------:R-:W-:Y:S04]  /*12e0*/  STS.U16 [R2+UR5+0x100], R93 ;  /* 0x0001005d02007988 */ /* 0x000fe80008000405 */
[----:B------:R-:W-:Y:S04]  /*12f0*/  STS.U16 [R2+UR5+0x600], R73 ;  /* 0x0006004902007988 */ /* 0x000fe80008000405 */
[----:B------:R-:W-:Y:S04]  /*1300*/  STS.U16 [R2+UR5+0x700], R85 ;  /* 0x0007005502007988 */ /* 0x000fe80008000405 */
[----:B------:R-:W-:Y:S04]  /*1310*/  STS.U16 [R2+UR5+0x800], R87 ;  /* 0x0008005702007988 */ /* 0x000fe80008000405 */
[----:B------:R-:W-:Y:S04]  /*1320*/  STS.U16 [R2+UR5+0x900], R89 ;  /* 0x0009005902007988 */ /* 0x000fe80008000405 */
[----:B------:R1:W-:Y:S04]  /*1330*/  STS.U16 [R2+UR5+0xa00], R91 ;  /* 0x000a005b02007988 */ /* 0x0003e80008000405 */
[----:B----4-:R-:W-:Y:S04]  /*1340*/  STS.U16 [R2+UR5+0xc00], R77 ;  /* 0x000c004d02007988 */ /* 0x010fe80008000405 */
[----:B------:R2:W-:Y:S04]  /*1350*/  STS.U16 [R2+UR5+0xd00], R79 ;  /* 0x000d004f02007988 */ /* 0x0005e80008000405 */
[----:B------:R-:W-:Y:S04]  /*1360*/  STS.U16 [R2+UR5+0xe00], R81 ;  /* 0x000e005102007988 */ /* 0x000fe80008000405 */
[----:B------:R3:W-:Y:S04]  /*1370*/  STS.U16 [R2+UR5+0xf00], R83 ;  /* 0x000f005302007988 */ /* 0x0007e80008000405 */
[----:B------:R-:W-:Y:S01]  /*1380*/  STS.U16 [R2+UR5+0xb00], R103 ;  /* 0x000b006702007988 */ /* 0x000fe20008000405 */
[----:B------:R-:W-:Y:S01]  /*1390*/  BAR.SYNC.DEFER_BLOCKING 0x0 ;  /* 0x0000000000007b1d */ /* 0x000fe20000010000 */
[----:B0-----:R-:W-:-:S02]  /*13a0*/  LOP3.LUT R25, R109, 0x78, RZ, 0xfc, !PT ;  /* 0x000000786d197812 */ /* 0x001fc400078efcff */
[----:B-1----:R-:W-:Y:S02]  /*13b0*/  SEL R91, RZ, 0x7fff8, P2 ;  /* 0x0007fff8ff5b7807 */ /* 0x002fe40001000000 */
[-C--:B------:R-:W-:Y:S02]  /*13c0*/  ISETP.GE.AND P2, PT, R22, R25.reuse, PT ;  /* 0x000000191600720c */ /* 0x080fe40003f46270 */
[C---:B--2---:R-:W-:Y:S02]  /*13d0*/  LOP3.LUT R79, R109.reuse, 0x69, RZ, 0xfc, !PT ;  /* 0x000000696d4f7812 */ /* 0x044fe400078efcff */
[----:B------:R-:W-:Y:S01]  /*13e0*/  LOP3.LUT R77, R109, 0x68, RZ, 0xfc, !PT ;  /* 0x000000686d4d7812 */ /* 0x000fe200078efcff */
[----:B------:R-:W-:Y:S04]  /*13f0*/  LDSM.16.MT88.4 R72, [R5+0x1000] ;  /* 0x001000000548783b */ /* 0x000fe80000004200 */
[----:B------:R-:W0:Y:S04]  /*1400*/  LDSM.16.M88.4 R84, [R12] ;  /* 0x000000000c54783b */ /* 0x000e280000000200 */
[----:B------:R-:W1:Y:S01]  /*1410*/  LDSM.16.M88.4 R104, [R12+0x600] ;  /* 0x000600000c68783b */ /* 0x000e620000000200 */
[----:B------:R-:W-:-:S02]  /*1420*/  ISETP.GE.AND P1, PT, R4, R25, PT ;  /* 0x000000190400720c */ /* 0x000fc40003f26270 */
[C---:B------:R-:W-:Y:S01]  /*1430*/  LOP3.LUT R25, R109.reuse, 0x61, RZ, 0xfc, !PT ;  /* 0x000000616d197812 */ /* 0x040fe200078efcff */
[----:B------:R-:W-:Y:S01]  /*1440*/  LDSM.16.M88.4 R100, [R12+0x400] ;  /* 0x000400000c64783b */ /* 0x000fe20000000200 */
[----:B---3--:R-:W-:Y:S02]  /*1450*/  SEL R83, RZ, 0x1fffe, P2 ;  /* 0x0001fffeff537807 */ /* 0x008fe40001000000 */
[C---:B------:R-:W-:Y:S01]  /*1460*/  ISETP.GE.AND P6, PT, R22.reuse, R79, PT ;  /* 0x0000004f1600720c */ /* 0x040fe20003fc6270 */
[----:B------:R-:W-:Y:S01]  /*1470*/  LDSM.16.M88.4 R112, [R12+0xa00] ;  /* 0x000a00000c70783b */ /* 0x000fe20000000200 */
[----:B------:R-:W-:Y:S02]  /*1480*/  ISETP.GE.AND P2, PT, R22, R77, PT ;  /* 0x0000004d1600720c */ /* 0x000fe40003f46270 */
[----:B------:R-:W-:Y:S01]  /*1490*/  LOP3.LUT R89, R109, 0x60, RZ, 0xfc, !PT ;  /* 0x000000606d597812 */ /* 0x000fe200078efcff */
[----:B------:R-:W-:Y:S01]  /*14a0*/  LDSM.16.M88.4 R124, [R12+0x800] ;  /* 0x000800000c7c783b */ /* 0x000fe20000000200 */
[----:B------:R-:W-:-:S02]  /*14b0*/  SEL R81, RZ, 0x7fff8, P1 ;  /* 0x0007fff8ff517807 */ /* 0x000fc40000800000 */
[----:B------:R-:W-:Y:S01]  /*14c0*/  SEL R93, RZ, 0x1fffe, P3 ;  /* 0x0001fffeff5d7807 */ /* 0x000fe20001800000 */
[----:B------:R-:W-:Y:S01]  /*14d0*/  LDSM.16.M88.4 R132, [R12+0xc00] ;  /* 0x000c00000c84783b */ /* 0x000fe20000000200 */
[-C--:B------:R-:W-:Y:S02]  /*14e0*/  ISETP.GE.AND P5, PT, R4, R25.reuse, PT ;  /* 0x000000190400720c */ /* 0x080fe40003fa6270 */
[C---:B------:R-:W-:Y:S01]  /*14f0*/  ISETP.GE.AND P1, PT, R22.reuse, R25, PT ;  /* 0x000000191600720c */ /* 0x040fe20003f26270 */
[----:B------:R-:W-:Y:S01]  /*1500*/  LDSM.16.M88.4 R120, [R12+0xe00] ;  /* 0x000e00000c78783b */ /* 0x000fe20000000200 */
[----:B------:R-:W-:Y:S02]  /*1510*/  SEL R25, RZ, 0x1, P6 ;  /* 0x00000001ff197807 */ /* 0x000fe40003000000 */
[----:B------:R-:W-:Y:S02]  /*1520*/  SEL R76, RZ, 0x1fffe, P2 ;  /* 0x0001fffeff4c7807 */ /* 0x000fe40001000000 */
[----:B------:R-:W-:Y:S01]  /*1530*/  ISETP.GE.AND P4, PT, R22, R89, PT ;  /* 0x000000591600720c */ /* 0x000fe20003f86270 */
[----:B------:R-:W-:Y:S01]  /*1540*/  IMAD.IADD R82, R82, 0x1, R93 ;  /* 0x0000000152527824 */ /* 0x000fe200078e025d */
[C---:B------:R-:W-:Y:S01]  /*1550*/  ISETP.GE.AND P6, PT, R4.reuse, R79, PT ;  /* 0x0000004f0400720c */ /* 0x040fe20003fc6270 */
[----:B------:R-:W2:Y:S01]  /*1560*/  LDSM.16.M88.4 R92, [R12+0x200] ;  /* 0x000200000c5c783b */ /* 0x000ea20000000200 */
[----:B------:R-:W-:Y:S01]  /*1570*/  ISETP.GE.AND P2, PT, R4, R77, PT ;  /* 0x0000004d0400720c */ /* 0x000fe20003f46270 */
[----:B------:R-:W-:Y:S01]  /*1580*/  IMAD.IADD R77, R25, 0x1, R76 ;  /* 0x00000001194d7824 */ /* 0x000fe200078e024c */
[----:B------:R-:W-:-:S02]  /*1590*/  IADD3 R83, PT, PT, R78, R83, RZ ;  /* 0x000000534e537210 */ /* 0x000fc40007ffe0ff */
[----:B------:R-:W-:Y:S02]  /*15a0*/  SEL R79, RZ, 0x1fffe, P4 ;  /* 0x0001fffeff4f7807 */ /* 0x000fe40002000000 */
[----:B------:R-:W-:Y:S02]  /*15b0*/  SEL R78, RZ, 0x1, P1 ;  /* 0x00000001ff4e7807 */ /* 0x000fe40000800000 */
[----:B------:R-:W-:Y:S02]  /*15c0*/  ISETP.GE.AND P3, PT, R4, R89, PT ;  /* 0x000000590400720c */ /* 0x000fe40003f66270 */
[----:B------:R-:W-:Y:S01]  /*15d0*/  LOP3.LUT R89, R82, 0x3, RZ, 0xc0, !PT ;  /* 0x0000000352597812 */ /* 0x000fe200078ec0ff */
[----:B------:R-:W-:Y:S01]  /*15e0*/  IMAD.IADD R82, R78, 0x1, R79 ;  /* 0x000000014e527824 */ /* 0x000fe200078e024f */
[----:B------:R-:W-:Y:S02]  /*15f0*/  SEL R25, RZ, 0x4, P6 ;  /* 0x00000004ff197807 */ /* 0x000fe40003000000 */
[----:B------:R-:W-:-:S02]  /*1600*/  SEL R76, RZ, 0x7fff8, P2 ;  /* 0x0007fff8ff4c7807 */ /* 0x000fc40001000000 */
[----:B------:R-:W-:Y:S02]  /*1610*/  LOP3.LUT R83, R83, 0x3, RZ, 0xc0, !PT ;  /* 0x0000000353537812 */ /* 0x000fe400078ec0ff */
[----:B------:R-:W-:Y:S02]  /*1620*/  LOP3.LUT R77, R77, 0x3, RZ, 0xc0, !PT ;  /* 0x000000034d4d7812 */ /* 0x000fe400078ec0ff */
[----:B------:R-:W-:Y:S02]  /*1630*/  IADD3 R83, PT, PT, R83, R81, R80 ;  /* 0x0000005153537210 */ /* 0x000fe40007ffe050 */
[----:B------:R-:W-:Y:S02]  /*1640*/  IADD3 R25, PT, PT, R77, R76, R25 ;  /* 0x0000004c4d197210 */ /* 0x000fe40007ffe019 */
[----:B------:R-:W-:Y:S02]  /*1650*/  SEL R81, RZ, 0x7fff8, P3 ;  /* 0x0007fff8ff517807 */ /* 0x000fe40001800000 */
[----:B------:R-:W-:-:S02]  /*1660*/  SEL R80, RZ, 0x4, P5 ;  /* 0x00000004ff507807 */ /* 0x000fc40002800000 */
[----:B------:R-:W-:Y:S01]  /*1670*/  LOP3.LUT R82, R82, 0x3, RZ, 0xc0, !PT ;  /* 0x0000000352527812 */ /* 0x000fe200078ec0ff */
[----:B0-----:R-:W-:Y:S01]  /*1680*/  HMMA.16816.F32 R76, R72, R84, RZ ;  /* 0x00000054484c723c */ /* 0x001fe200000018ff */
[----:B------:R-:W-:Y:S01]  /*1690*/  IADD3 R88, PT, PT, R89, R91, R88 ;  /* 0x0000005b59587210 */ /* 0x000fe20007ffe058 */
[----:B------:R-:W-:Y:S01]  /*16a0*/  IMAD.SHL.U32 R25, R25, 0x100, RZ ;  /* 0x0000010019197824 */ /* 0x000fe200078e00ff */
[----:B------:R-:W-:Y:S02]  /*16b0*/  LOP3.LUT R85, R83, 0xf, RZ, 0xc0, !PT ;  /* 0x0000000f53557812 */ /* 0x000fe400078ec0ff */
[----:B------:R-:W-:-:S03]  /*16c0*/  IADD3 R84, PT, PT, R82, R81, R80 ;  /* 0x0000005152547210 */ /* 0x000fc60007ffe050 */
[----:B-1----:R-:W-:Y:S01]  /*16d0*/  HMMA.16816.F32 R80, R72, R106, RZ ;  /* 0x0000006a4850723c */ /* 0x002fe200000018ff */
[----:B------:R-:W-:Y:S01]  /*16e0*/  IMAD R85, R88, 0x10, R85 ;  /* 0x0000001058557824 */ /* 0x000fe200078e0255 */
[----:B------:R-:W-:-:S04]  /*16f0*/  LOP3.LUT R25, R25, 0xf00, RZ, 0xe2, !PT ;  /* 0x00000f0019197812 */ /* 0x000fc800078ee2ff */
[----:B------:R-:W-:Y:S02]  /*1700*/  LEA R25, R84, R25, 0xc ;  /* 0x0000001954197211 */ /* 0x000fe400078e60ff */
[----:B------:R-:W-:Y:S01]  /*1710*/  LOP3.LUT R88, R85, 0xff, RZ, 0xc0, !PT ;  /* 0x000000ff55587812 */ /* 0x000fe200078ec0ff */
[----:B------:R-:W-:-:S04]  /*1720*/  VIADD R89, R109, 0x38 ;  /* 0x000000386d597836 */ /* 0x000fc80000000000 */
[----:B------:R-:W-:Y:S01]  /*1730*/  IMAD.IADD R88, R25, 0x1, R88 ;  /* 0x0000000119587824 */ /* 0x000fe200078e0258 */
[-C--:B------:R-:W-:Y:S01]  /*1740*/  ISETP.GE.AND P3, PT, R4, R89.reuse, PT ;  /* 0x000000590400720c */ /* 0x080fe20003f66270 */
[----:B------:R-:W-:Y:S01]  /*1750*/  HMMA.16816.F32 R84, R72, R86, RZ ;  /* 0x000000564854723c */ /* 0x000fe200000018ff */
[----:B------:R-:W-:Y:S01]  /*1760*/  ISETP.GE.AND P2, PT, R22, R89, PT ;  /* 0x000000591600720c */ /* 0x000fe20003f46270 */
[----:B------:R-:W-:Y:S01]  /*1770*/  VIADD R89, R109, 0x9 ;  /* 0x000000096d597836 */ /* 0x000fe20000000000 */
[----:B------:R-:W-:Y:S01]  /*1780*/  LOP3.LUT R167, R88, 0xffff, RZ, 0xc0, !PT ;  /* 0x0000ffff58a77812 */ /* 0x000fe200078ec0ff */
[----:B------:R-:W-:Y:S01]  /*1790*/  FMUL R88, R82, UR7 ;  /* 0x0000000752587c20 */ /* 0x000fe20008400000 */
[----:B------:R-:W-:Y:S02]  /*17a0*/  FMUL R82, R77, UR7 ;  /* 0x000000074d527c20 */ /* 0x000fe40008400000 */
[-C--:B------:R-:W-:Y:S02]  /*17b0*/  ISETP.GE.AND P5, PT, R4, R89.reuse, PT ;  /* 0x000000590400720c */ /* 0x080fe40003fa6270 */
[----:B------:R-:W-:-:S02]  /*17c0*/  ISETP.GE.AND P1, PT, R22, R89, PT ;  /* 0x000000591600720c */ /* 0x000fc40003f26270 */
[----:B------:R-:W-:Y:S02]  /*17d0*/  FSEL R77, R88, -INF , P2 ;  /* 0xff800000584d7808 */ /* 0x000fe40001000000 */
[----:B--2---:R-:W-:Y:S01]  /*17e0*/  HMMA.16816.F32 R88, R72, R92, RZ ;  /* 0x0000005c4858723c */ /* 0x004fe200000018ff */
[----:B------:R-:W-:-:S07]  /*17f0*/  VIADD R25, R109, 0x8 ;  /* 0x000000086d197836 */ /* 0x000fce0000000000 */
[----:B------:R-:W-:Y:S01]  /*1800*/  HMMA.16816.F32 R92, R72, R94, RZ ;  /* 0x0000005e485c723c */ /* 0x000fe200000018ff */
[----:B------:R-:W-:Y:S01]  /*1810*/  FMUL R84, R84, UR7 ;  /* 0x0000000754547c20 */ /* 0x000fe20008400000 */
[----:B------:R-:W-:Y:S01]  /*1820*/  ISETP.GE.AND P6, PT, R4, R25, PT ;  /* 0x000000190400720c */ /* 0x000fe20003fc6270 */
[----:B------:R-:W-:-:S05]  /*1830*/  FMUL R106, R85, UR7 ;  /* 0x00000007556a7c20 */ /* 0x000fca0008400000 */
[----:B------:R-:W-:Y:S01]  /*1840*/  HMMA.16816.F32 R96, R72, R100, RZ ;  /* 0x000000644860723c */ /* 0x000fe200000018ff */
[----:B------:R-:W-:Y:S01]  /*1850*/  FMUL R80, R80, UR7 ;  /* 0x0000000750507c20 */ /* 0x000fe20008400000 */
[----:B------:R-:W-:Y:S01]  /*1860*/  SHF.R.U32.HI R25, RZ, 0xf, R167 ;  /* 0x0000000fff197819 */ /* 0x000fe200000116a7 */
[----:B------:R-:W-:Y:S01]  /*1870*/  FMUL R88, R88, UR7 ;  /* 0x0000000758587c20 */ /* 0x000fe20008400000 */
[----:B------:R-:W-:-:S04]  /*1880*/  FSEL R183, R84, -INF , P6 ;  /* 0xff80000054b77808 */ /* 0x000fc80003000000 */
[----:B------:R-:W-:Y:S01]  /*1890*/  HMMA.16816.F32 R100, R72, R102, RZ ;  /* 0x000000664864723c */ /* 0x000fe200000018ff */
[----:B------:R-:W-:Y:S02]  /*18a0*/  FSEL R84, R106, -INF , P5 ;  /* 0xff8000006a547808 */ /* 0x000fe40002800000 */
[----:B------:R-:W-:Y:S01]  /*18b0*/  ISETP.GE.AND P6, PT, R4, R209, PT ;  /* 0x000000d10400720c */ /* 0x000fe20003fc6270 */
[----:B------:R-:W-:Y:S01]  /*18c0*/  FMUL R76, R76, UR7 ;  /* 0x000000074c4c7c20 */ /* 0x000fe20008400000 */
[----:B------:R-:W-:-:S03]  /*18d0*/  LOP3.LUT P4, RZ, R25, 0x1, RZ, 0xc0, !PT ;  /* 0x0000000119ff7812 */ /* 0x000fc6000788c0ff */
[----:B------:R-:W-:Y:S01]  /*18e0*/  HMMA.16816.F32 R104, R72, R104, RZ ;  /* 0x000000684868723c */ /* 0x000fe200000018ff */
[----:B------:R-:W-:Y:S01]  /*18f0*/  FSEL R80, R80, -INF , P3 ;  /* 0xff80000050507808 */ /* 0x000fe20001800000 */
[----:B------:R-:W-:Y:S01]  /*1900*/  FMUL R25, R86, UR7 ;  /* 0x0000000756197c20 */ /* 0x000fe20008400000 */
[-C--:B------:R-:W-:Y:S01]  /*1910*/  ISETP.GE.AND P3, PT, R4, R109.reuse, PT ;  /* 0x0000006d0400720c */ /* 0x080fe20003f66270 */
[----:B------:R-:W-:Y:S01]  /*1920*/  FMUL R92, R92, UR7 ;  /* 0x000000075c5c7c20 */ /* 0x000fe20008400000 */
[----:B------:R-:W-:Y:S02]  /*1930*/  ISETP.GT.AND P2, PT, R4, R109, PT ;  /* 0x0000006d0400720c */ /* 0x000fe40003f44270 */
[----:B------:R-:W-:Y:S02]  /*1940*/  FSEL R170, R88, -INF , P6 ;  /* 0xff80000058aa7808 */ /* 0x000fe40003000000 */
[----:B------:R-:W-:Y:S01]  /*1950*/  ISETP.GE.AND P6, PT, R4, R205, PT ;  /* 0x000000cd0400720c */ /* 0x000fe20003fc6270 */
[----:B------:R-:W-:Y:S01]  /*1960*/  FMUL R89, R89, UR7 ;  /* 0x0000000759597c20 */ /* 0x000fe20008400000 */
[----:B------:R-:W-:Y:S01]  /*1970*/  FSEL R86, R76, -INF , P3 ;  /* 0xff8000004c567808 */ /* 0x000fe20001800000 */
[----:B------:R-:W-:Y:S01]  /*1980*/  FMUL R96, R96, UR7 ;  /* 0x0000000760607c20 */ /* 0x000fe20008400000 */
[----:B------:R-:W-:Y:S01]  /*1990*/  FSEL R76, R25, -INF , P3 ;  /* 0xff800000194c7808 */ /* 0x000fe20001800000 */
[----:B------:R-:W-:Y:S01]  /*19a0*/  VIADD R25, R109, 0x39 ;  /* 0x000000396d197836 */ /* 0x000fe20000000000 */
[----:B------:R-:W-:-:S02]  /*19b0*/  FSEL R82, R82, -INF , P2 ;  /* 0xff80000052527808 */ /* 0x000fc40001000000 */
[CC--:B------:R-:W-:Y:S02]  /*19c0*/  ISETP.GE.AND P3, PT, R22.reuse, R109.reuse, PT ;  /* 0x0000006d1600720c */ /* 0x0c0fe40003f66270 */
[----:B------:R-:W-:Y:S02]  /*19d0*/  ISETP.GT.AND P2, PT, R22, R109, PT ;  /* 0x0000006d1600720c */ /* 0x000fe40003f44270 */
[----:B------:R-:W-:Y:S02]  /*19e0*/  LOP3.LUT R85, R109, 0x41, RZ, 0xfc, !PT ;  /* 0x000000416d557812 */ /* 0x000fe400078efcff */
[----:B------:R-:W-:Y:S01]  /*19f0*/  ISETP.GE.AND P5, PT, R4, R207, PT ;  /* 0x000000cf0400720c */ /* 0x000fe20003fa6270 */
[C---:B------:R-:W-:Y:S01]  /*1a00*/  HMMA.16816.F32 R108, R72.reuse, R114, RZ ;  /* 0x00000072486c723c */ /* 0x040fe200000018ff */
[----:B------:R-:W-:Y:S02]  /*1a10*/  FSEL R174, R92, -INF , P6 ;  /* 0xff8000005cae7808 */ /* 0x000fe40003000000 */
[----:B------:R-:W-:Y:S01]  /*1a20*/  ISETP.GE.AND P6, PT, R4, R201, PT ;  /* 0x000000c90400720c */ /* 0x000fe20003fc6270 */
[----:B------:R-:W-:Y:S01]  /*1a30*/  FMUL R93, R93, UR7 ;  /* 0x000000075d5d7c20 */ /* 0x000fe20008400000 */
[----:B------:R-:W-:Y:S01]  /*1a40*/  FSEL R172, R89, -INF , P5 ;  /* 0xff80000059ac7808 */ /* 0x000fe20002800000 */
[----:B------:R-:W-:Y:S01]  /*1a50*/  FMUL R100, R100, UR7 ;  /* 0x0000000764647c20 */ /* 0x000fe20008400000 */
[----:B------:R-:W-:Y:S01]  /*1a60*/  ISETP.GE.AND P5, PT, R4, R203, PT ;  /* 0x000000cb0400720c */ /* 0x000fe20003fa6270 */
[----:B------:R-:W-:Y:S01]  /*1a70*/  HMMA.16816.F32 R112, R72, R112, RZ ;  /* 0x000000704870723c */ /* 0x000fe200000018ff */
[----:B------:R-:W-:-:S02]  /*1a80*/  FSEL R178, R96, -INF , P6 ;  /* 0xff80000060b27808 */ /* 0x000fc40003000000 */
[----:B------:R-:W-:Y:S01]  /*1a90*/  ISETP.GE.AND P6, PT, R4, R199, PT ;  /* 0x000000c70400720c */ /* 0x000fe20003fc6270 */
[----:B------:R-:W-:Y:S01]  /*1aa0*/  FMUL R97, R97, UR7 ;  /* 0x0000000761617c20 */ /* 0x000fe20008400000 */
[----:B------:R-:W-:Y:S01]  /*1ab0*/  FSEL R176, R93, -INF , P5 ;  /* 0xff8000005db07808 */ /* 0x000fe20002800000 */
[----:B------:R-:W-:Y:S01]  /*1ac0*/  FMUL R104, R104, UR7 ;  /* 0x0000000768687c20 */ /* 0x000fe20008400000 */
[----:B------:R-:W-:Y:S01]  /*1ad0*/  ISETP.GE.AND P5, PT, R4, R197, PT ;  /* 0x000000c50400720c */ /* 0x000fe20003fa6270 */
[C---:B------:R-:W-:Y:S01]  /*1ae0*/  HMMA.16816.F32 R116, R72.reuse, R126, RZ ;  /* 0x0000007e4874723c */ /* 0x040fe200000018ff */
[----:B------:R-:W-:Y:S02]  /*1af0*/  FSEL R182, R100, -INF , P6 ;  /* 0xff80000064b67808 */ /* 0x000fe40003000000 */
[C---:B------:R-:W-:Y:S01]  /*1b00*/  ISETP.GE.AND P6, PT, R4.reuse, R193, PT ;  /* 0x000000c10400720c */ /* 0x040fe20003fc6270 */
[----:B------:R-:W-:Y:S01]  /*1b10*/  FMUL R101, R101, UR7 ;  /* 0x0000000765657c20 */ /* 0x000fe20008400000 */
[----:B------:R-:W-:Y:S01]  /*1b20*/  FSEL R180, R97, -INF , P5 ;  /* 0xff80000061b47808 */ /* 0x000fe20002800000 */
[----:B------:R-:W-:Y:S01]  /*1b30*/  FMUL R81, R81, UR7 ;  /* 0x0000000751517c20 */ /* 0x000fe20008400000 */
[----:B------:R-:W-:Y:S01]  /*1b40*/  ISETP.GE.AND P5, PT, R4, R195, PT ;  /* 0x000000c30400720c */ /* 0x000fe20003fa6270 */
[----:B------:R-:W-:Y:S01]  /*1b50*/  HMMA.16816.F32 R124, R72, R124, RZ ;  /* 0x0000007c487c723c */ /* 0x000fe200000018ff */
[----:B------:R-:W-:-:S02]  /*1b60*/  FSEL R185, R104, -INF , P6 ;  /* 0xff80000068b97808 */ /* 0x000fc40003000000 */
[----:B------:R-:W-:Y:S02]  /*1b70*/  ISETP.GE.AND P6, PT, R4, R25, PT ;  /* 0x000000190400720c */ /* 0x000fe40003fc6270 */
[----:B------:R-:W-:Y:S01]  /*1b80*/  FMNMX3 R89, R86, R82, R183, !PT ;  /* 0x0000005256597276 */ /* 0x000fe200078000b7 */
[----:B------:R-:W-:Y:S01]  /*1b90*/  FMUL R105, R105, UR7 ;  /* 0x0000000769697c20 */ /* 0x000fe20008400000 */
[----:B------:R-:W-:Y:S01]  /*1ba0*/  FSEL R184, R101, -INF , P5 ;  /* 0xff80000065b87808 */ /* 0x000fe20002800000 */
[----:B------:R-:W-:Y:S01]  /*1bb0*/  FMUL R88, R108, UR7 ;  /* 0x000000076c587c20 */ /* 0x000fe20008400000 */
[----:B------:R-:W-:Y:S02]  /*1bc0*/  ISETP.GE.AND P5, PT, R4, R191, PT ;  /* 0x000000bf0400720c */ /* 0x000fe40003fa6270 */
[----:B------:R-:W-:Y:S02]  /*1bd0*/  FSEL R190, R81, -INF , P6 ;  /* 0xff80000051be7808 */ /* 0x000fe40003000000 */
[----:B------:R-:W-:-:S02]  /*1be0*/  FMNMX3 R89, R89, R84, R170, !PT ;  /* 0x0000005459597276 */ /* 0x000fc400078000aa */
[----:B------:R-:W-:Y:S01]  /*1bf0*/  ISETP.GE.AND P6, PT, R4, R171, PT ;  /* 0x000000ab0400720c */ /* 0x000fe20003fc6270 */
[----:B------:R-:W-:Y:S01]  /*1c00*/  FMUL R109, R109, UR7 ;  /* 0x000000076d6d7c20 */ /* 0x000fe20008400000 */
[----:B------:R-:W-:Y:S01]  /*1c10*/  FSEL R186, R105, -INF , P5 ;  /* 0xff80000069ba7808 */ /* 0x000fe20002800000 */
[----:B------:R-:W-:Y:S01]  /*1c20*/  FMUL R188, R112, UR7 ;  /* 0x0000000770bc7c20 */ /* 0x000fe20008400000 */
[----:B------:R-:W-:Y:S02]  /*1c30*/  FMNMX3 R89, R89, R172, R174, !PT ;  /* 0x000000ac59597276 */ /* 0x000fe400078000ae */
[----:B------:R-:W-:Y:S02]  /*1c40*/  ISETP.GE.AND P5, PT, R4, R169, PT ;  /* 0x000000a90400720c */ /* 0x000fe40003fa6270 */
[----:B------:R-:W-:Y:S02]  /*1c50*/  FSEL R112, R88, -INF , P6 ;  /* 0xff80000058707808 */ /* 0x000fe40003000000 */
[----:B------:R-:W-:Y:S01]  /*1c60*/  ISETP.GE.AND P6, PT, R4, R173, PT ;  /* 0x000000ad0400720c */ /* 0x000fe20003fc6270 */
[----:B------:R-:W-:Y:S01]  /*1c70*/  HMMA.16816.F32 R128, R72, R132, RZ ;  /* 0x000000844880723c */ /* 0x000fe200000018ff */
[----:B------:R-:W-:Y:S01]  /*1c80*/  FMNMX3 R89, R89, R176, R178, !PT ;  /* 0x000000b059597276 */ /* 0x000fe200078000b2 */
[----:B------:R-:W-:Y:S01]  /*1c90*/  FMUL R81, R113, UR7 ;  /* 0x0000000771517c20 */ /* 0x000fe20008400000 */
[----:B------:R-:W-:Y:S01]  /*1ca0*/  FSEL R108, R109, -INF , P5 ;  /* 0xff8000006d6c7808 */ /* 0x000fe20002800000 */
[----:B------:R-:W-:Y:S01]  /*1cb0*/  FMUL R116, R116, UR7 ;  /* 0x0000000774747c20 */ /* 0x000fe20008400000 */
[----:B------:R-:W-:-:S02]  /*1cc0*/  ISETP.GE.AND P5, PT, R4, R175, PT ;  /* 0x000000af0400720c */ /* 0x000fc40003fa6270 */
[----:B------:R-:W-:Y:S02]  /*1cd0*/  FSEL R188, R188, -INF , P6 ;  /* 0xff800000bcbc7808 */ /* 0x000fe40003000000 */
[----:B------:R-:W-:Y:S02]  /*1ce0*/  ISETP.GE.AND P6, PT, R4, R179, PT ;  /* 0x000000b30400720c */ /* 0x000fe40003fc6270 */
[----:B------:R-:W-:Y:S01]  /*1cf0*/  FMNMX3 R89, R89, R180, R182, !PT ;  /* 0x000000b459597276 */ /* 0x000fe200078000b6 */
[----:B------:R-:W-:Y:S01]  /*1d00*/  FMUL R109, R117, UR7 ;  /* 0x00000007756d7c20 */ /* 0x000fe20008400000 */
[----:B------:R-:W-:Y:S01]  /*1d10*/  FSEL R81, R81, -INF , P5 ;  /* 0xff80000051517808 */ /* 0x000fe20002800000 */
[----:B------:R-:W-:Y:S01]  /*1d20*/  FMUL R124, R124, UR7 ;  /* 0x000000077c7c7c20 */ /* 0x000fe20008400000 */
[----:B------:R-:W-:Y:S01]  /*1d30*/  ISETP.GE.AND P5, PT, R4, R177, PT ;  /* 0x000000b10400720c */ /* 0x000fe20003fa6270 */
[----:B------:R-:W-:Y:S01]  /*1d40*/  HMMA.16816.F32 R132, R72, R134, RZ ;  /* 0x000000864884723c */ /* 0x000fe200000018ff */
[----:B------:R-:W-:-:S02]  /*1d50*/  FSEL R116, R116, -INF , P6 ;  /* 0xff80000074747808 */ /* 0x000fc40003000000 */
[C---:B------:R-:W-:Y:S02]  /*1d60*/  ISETP.GE.AND P6, PT, R4.reuse, R181, PT ;  /* 0x000000b50400720c */ /* 0x040fe40003fc6270 */
[----:B------:R-:W-:Y:S01]  /*1d70*/  FMNMX3 R89, R89, R184, R185, !PT ;  /* 0x000000b859597276 */ /* 0x000fe200078000b9 */
[----:B------:R-:W-:Y:S01]  /*1d80*/  FMUL R125, R125, UR7 ;  /* 0x000000077d7d7c20 */ /* 0x000fe20008400000 */
[----:B------:R-:W-:Y:S01]  /*1d90*/  FSEL R109, R109, -INF , P5 ;  /* 0xff8000006d6d7808 */ /* 0x000fe20002800000 */
[----:B------:R-:W-:Y:S01]  /*1da0*/  HMMA.16816.F32 R136, R72, R120, RZ ;  /* 0x000000784888723c */ /* 0x000fe200000018ff */
[----:B------:R-:W-:Y:S02]  /*1db0*/  ISETP.GE.AND P5, PT, R4, R85, PT ;  /* 0x000000550400720c */ /* 0x000fe40003fa6270 */
[----:B------:R-:W-:Y:S02]  /*1dc0*/  FSEL R189, R124, -INF , P6 ;  /* 0xff8000007cbd7808 */ /* 0x000fe40003000000 */
[----:B------:R-:W-:-:S02]  /*1dd0*/  FMNMX3 R89, R89, R186, R80, !PT ;  /* 0x000000ba59597276 */ /* 0x000fc40007800050 */
[----:B------:R-:W-:Y:S01]  /*1de0*/  SHF.R.U32.HI R88, RZ, 0xe, R167 ;  /* 0x0000000eff587819 */ /* 0x000fe200000116a7 */
[----:B------:R-:W-:Y:S01]  /*1df0*/  HMMA.16816.F32 R72, R72, R122, RZ ;  /* 0x0000007a4848723c */ /* 0x000fe200000018ff */
[----:B------:R-:W-:Y:S02]  /*1e00*/  FSEL R187, R125, -INF , P5 ;  /* 0xff8000007dbb7808 */ /* 0x000fe40002800000 */
[----:B------:R-:W-:Y:S01]  /*1e10*/  FMNMX3 R89, R89, R190, R189, !PT ;  /* 0x000000be59597276 */ /* 0x000fe200078000bd */
[----:B------:R-:W-:Y:S01]  /*1e20*/  FMUL R113, R128, UR7 ;  /* 0x0000000780717c20 */ /* 0x000fe20008400000 */
[----:B------:R-:W-:Y:S02]  /*1e30*/  LOP3.LUT P5, RZ, R88, 0x1, RZ, 0xc0, !PT ;  /* 0x0000000158ff7812 */ /* 0x000fe400078ac0ff */
[----:B------:R-:W-:Y:S02]  /*1e40*/  FMNMX3 R89, R89, R187, R116, !PT ;  /* 0x000000bb59597276 */ /* 0x000fe40007800074 */
[--C-:B------:R-:W-:Y:S01]  /*1e50*/  SHF.R.U32.HI R88, RZ, 0xa, R167.reuse ;  /* 0x0000000aff587819 */ /* 0x100fe200000116a7 */
[----:B------:R-:W-:Y:S01]  /*1e60*/  FMUL R124, R129, UR7 ;  /* 0x00000007817c7c20 */ /* 0x000fe20008400000 */
[----:B------:R-:W-:-:S02]  /*1e70*/  SHF.R.U32.HI R92, RZ, 0xb, R167 ;  /* 0x0000000bff5c7819 */ /* 0x000fc400000116a7 */
[----:B------:R-:W-:Y:S02]  /*1e80*/  FSEL R113, R113, -INF , !P4 ;  /* 0xff80000071717808 */ /* 0x000fe40006000000 */
[----:B------:R-:W-:Y:S02]  /*1e90*/  FMNMX3 R89, R89, R109, R188, !PT ;  /* 0x0000006d59597276 */ /* 0x000fe400078000bc */
[----:B------:R-:W-:Y:S01]  /*1ea0*/  LOP3.LUT P4, RZ, R88, 0x1, RZ, 0xc0, !PT ;  /* 0x0000000158ff7812 */ /* 0x000fe2000788c0ff */
[----:B------:R-:W-:Y:S01]  /*1eb0*/  FMUL R121, R132, UR7 ;  /* 0x0000000784797c20 */ /* 0x000fe20008400000 */
[----:B------:R-:W-:Y:S02]  /*1ec0*/  SHF.R.U32.HI R88, RZ, 0x7, R167 ;  /* 0x00000007ff587819 */ /* 0x000fe400000116a7 */
[----:B------:R-:W-:Y:S02]  /*1ed0*/  LOP3.LUT P6, RZ, R92, 0x1, RZ, 0xc0, !PT ;  /* 0x000000015cff7812 */ /* 0x000fe400078cc0ff */
[----:B------:R-:W-:Y:S01]  /*1ee0*/  FMNMX3 R89, R89, R81, R112, !PT ;  /* 0x0000005159597276 */ /* 0x000fe20007800070 */
[----:B------:R-:W-:Y:S01]  /*1ef0*/  FMUL R122, R133, UR7 ;  /* 0x00000007857a7c20 */ /* 0x000fe20008400000 */
[----:B------:R-:W-:Y:S01]  /*1f00*/  FSEL R124, R124, -INF , !P5 ;  /* 0xff8000007c7c7808 */ /* 0x000fe20006800000 */
[----:B------:R-:W-:Y:S01]  /*1f10*/  FMUL R125, R136, UR7 ;  /* 0x00000007887d7c20 */ /* 0x000fe20008400000 */
[----:B------:R-:W-:-:S02]  /*1f20*/  LOP3.LUT P5, RZ, R88, 0x1, RZ, 0xc0, !PT ;  /* 0x0000000158ff7812 */ /* 0x000fc400078ac0ff */
[--C-:B------:R-:W-:Y:S02]  /*1f30*/  SHF.R.U32.HI R88, RZ, 0x6, R167.reuse ;  /* 0x00000006ff587819 */ /* 0x100fe400000116a7 */
[----:B------:R-:W-:Y:S02]  /*1f40*/  SHF.R.U32.HI R92, RZ, 0x3, R167 ;  /* 0x00000003ff5c7819 */ /* 0x000fe400000116a7 */
[----:B------:R-:W-:Y:S02]  /*1f50*/  FSEL R121, R121, -INF , !P6 ;  /* 0xff80000079797808 */ /* 0x000fe40007000000 */
[----:B------:R-:W-:Y:S01]  /*1f60*/  FMNMX3 R89, R89, R108, R113, !PT ;  /* 0x0000006c59597276 */ /* 0x000fe20007800071 */
[----:B------:R-:W-:Y:S01]  /*1f70*/  FMUL R123, R137, UR7 ;  /* 0x00000007897b7c20 */ /* 0x000fe20008400000 */
[----:B------:R-:W-:Y:S01]  /*1f80*/  LOP3.LUT P6, RZ, R88, 0x1, RZ, 0xc0, !PT ;  /* 0x0000000158ff7812 */ /* 0x000fe200078cc0ff */
[----:B------:R-:W-:Y:S01]  /*1f90*/  FMUL R72, R72, UR7 ;  /* 0x0000000748487c20 */ /* 0x000fe20008400000 */
[----:B------:R-:W-:-:S02]  /*1fa0*/  FSEL R122, R122, -INF , !P4 ;  /* 0xff8000007a7a7808 */ /* 0x000fc40006000000 */
[----:B------:R-:W-:Y:S02]  /*1fb0*/  LOP3.LUT P4, RZ, R92, 0x1, RZ, 0xc0, !PT ;  /* 0x000000015cff7812 */ /* 0x000fe4000788c0ff */
[----:B------:R-:W-:Y:S02]  /*1fc0*/  SHF.R.U32.HI R88, RZ, 0x2, R167 ;  /* 0x00000002ff587819 */ /* 0x000fe400000116a7 */
[----:B------:R-:W-:Y:S02]  /*1fd0*/  FSEL R125, R125, -INF , !P5 ;  /* 0xff8000007d7d7808 */ /* 0x000fe40006800000 */
[----:B------:R-:W-:Y:S01]  /*1fe0*/  FMNMX3 R89, R89, R124, R121, !PT ;  /* 0x0000007c59597276 */ /* 0x000fe20007800079 */
[----:B------:R-:W-:Y:S01]  /*1ff0*/  FMUL R73, R73, UR7 ;  /* 0x0000000749497c20 */ /* 0x000fe20008400000 */
[----:B------:R-:W-:Y:S02]  /*2000*/  LOP3.LUT P5, RZ, R88, 0x1, RZ, 0xc0, !PT ;  /* 0x0000000158ff7812 */ /* 0x000fe400078ac0ff */
[----:B------:R-:W-:-:S02]  /*2010*/  FSEL R123, R123, -INF , !P6 ;  /* 0xff8000007b7b7808 */ /* 0x000fc40007000000 */
[----:B------:R-:W-:Y:S02]  /*2020*/  FSEL R132, R72, -INF , !P4 ;  /* 0xff80000048847808 */ /* 0x000fe40006000000 */
[----:B------:R-:W-:Y:S02]  /*2030*/  FMNMX3 R89, R89, R122, R125, !PT ;  /* 0x0000007a59597276 */ /* 0x000fe4000780007d */
[----:B------:R-:W-:Y:S02]  /*2040*/  FSEL R136, R73, -INF , !P5 ;  /* 0xff80000049887808 */ /* 0x000fe40006800000 */
[----:B------:R-:W-:-:S04]  /*2050*/  FMNMX3 R89, R89, R123, R132, !PT ;  /* 0x0000007b59597276 */ /* 0x000fc80007800084 */
[----:B------:R-:W-:-:S05]  /*2060*/  FMNMX R89, R136, R89, !PT ;  /* 0x0000005988597209 */ /* 0x000fca0007800000 */
[----:B------:R-:W0:Y:S01]  /*2070*/  SHFL.BFLY PT, R72, R89, 0x2, 0x1f ;  /* 0x0c401f0059487f89 */ /* 0x000e2200000e0000 */
[----:B------:R-:W-:Y:S01]  /*2080*/  FMUL R79, R79, UR7 ;  /* 0x000000074f4f7c20 */ /* 0x000fe20008400000 */
[----:B------:R-:W-:-:S04]  /*2090*/  FMUL R98, R98, UR7 ;  /* 0x0000000762627c20 */ /* 0x000fc80008400000 */
[----:B------:R-:W-:Y:S02]  /*20a0*/  FSEL R120, R79, -INF , P2 ;  /* 0xff8000004f787808 */ /* 0x000fe40001000000 */
[----:B------:R-:W-:Y:S01]  /*20b0*/  ISETP.GE.AND P2, PT, R22, R201, PT ;  /* 0x000000c91600720c */ /* 0x000fe20003f46270 */
[----:B------:R-:W-:-:S03]  /*20c0*/  FMUL R87, R87, UR7 ;  /* 0x0000000757577c20 */ /* 0x000fc60008400000 */
[----:B------:R-:W-:Y:S02]  /*20d0*/  FSEL R137, R98, -INF , P2 ;  /* 0xff80000062897808 */ /* 0x000fe40001000000 */
[----:B------:R-:W-:Y:S02]  /*20e0*/  ISETP.GE.AND P2, PT, R22, R25, PT ;  /* 0x000000191600720c */ /* 0x000fe40003f46270 */
[----:B------:R-:W-:Y:S02]  /*20f0*/  FSEL R128, R87, -INF , P1 ;  /* 0xff80000057807808 */ /* 0x000fe40000800000 */
[----:B0-----:R-:W-:-:S05]  /*2100*/  FMNMX R25, R89, R72, !PT ;  /* 0x0000004859197209 */ /* 0x001fca0007800000 */
[----:B------:R-:W0:Y:S01]  /*2110*/  SHFL.BFLY PT, R87, R25, 0x1, 0x1f ;  /* 0x0c201f0019577f89 */ /* 0x000e2200000e0000 */
[----:B------:R-:W-:Y:S01]  /*2120*/  FMUL R78, R78, UR7 ;  /* 0x000000074e4e7c20 */ /* 0x000fe20008400000 */
[----:B------:R-:W-:Y:S01]  /*2130*/  FMUL R94, R94, UR7 ;  /* 0x000000075e5e7c20 */ /* 0x000fe20008400000 */
[----:B------:R-:W-:Y:S01]  /*2140*/  ISETP.GE.AND P5, PT, R22, R205, PT ;  /* 0x000000cd1600720c */ /* 0x000fe20003fa6270 */
[----:B------:R-:W-:Y:S01]  /*2150*/  FMUL R95, R95, UR7 ;  /* 0x000000075f5f7c20 */ /* 0x000fe20008400000 */
[----:B------:R-:W-:Y:S01]  /*2160*/  IMAD.WIDE R88, R8, 0x2, R160 ;  /* 0x0000000208587825 */ /* 0x000fe200078e02a0 */
[----:B------:R-:W-:Y:S02]  /*2170*/  FSEL R117, R78, -INF , P3 ;  /* 0xff8000004e757808 */ /* 0x000fe40001800000 */
[----:B------:R-:W-:Y:S01]  /*2180*/  ISETP.GE.AND P3, PT, R22, R203, PT ;  /* 0x000000cb1600720c */ /* 0x000fe20003f66270 */
[----:B------:R-:W-:Y:S01]  /*2190*/  IMAD.WIDE R96, R8, 0x2, R26 ;  /* 0x0000000208607825 */ /* 0x000fe200078e021a */
[----:B------:R-:W-:-:S03]  /*21a0*/  FSEL R133, R94, -INF , P5 ;  /* 0xff8000005e857808 */ /* 0x000fc60002800000 */
[----:B------:R-:W-:Y:S01]  /*21b0*/  FMUL R90, R90, UR7 ;  /* 0x000000075a5a7c20 */ /* 0x000fe20008400000 */
[----:B------:R-:W-:Y:S01]  /*21c0*/  ISETP.GE.AND P5, PT, R22, R193, PT ;  /* 0x000000c11600720c */ /* 0x000fe20003fa6270 */
[----:B------:R-:W-:Y:S01]  /*21d0*/  FMUL R91, R91, UR7 ;  /* 0x000000075b5b7c20 */ /* 0x000fe20008400000 */
[----:B------:R-:W-:Y:S01]  /*21e0*/  FSEL R194, R95, -INF , P3 ;  /* 0xff8000005fc27808 */ /* 0x000fe20001800000 */
[----:B------:R-:W-:Y:S01]  /*21f0*/  IMAD.WIDE R94, R8, 0x2, R156 ;  /* 0x00000002085e7825 */ /* 0x000fe200078e029c */
[----:B------:R1:W2:Y:S01]  /*2200*/  LDG.E.U16 R193, desc[UR10][R88.64] ;  /* 0x0000000a58c17981 */ /* 0x0002a2000c1e1500 */
[C---:B------:R-:W-:Y:S02]  /*2210*/  ISETP.GE.AND P4, PT, R22.reuse, R209, PT ;  /* 0x000000d11600720c */ /* 0x040fe40003f86270 */
[----:B------:R-:W-:Y:S02]  /*2220*/  ISETP.GE.AND P6, PT, R22, R207, PT ;  /* 0x000000cf1600720c */ /* 0x000fe40003fc6270 */
[----:B0-----:R-:W-:Y:S01]  /*2230*/  FMNMX3 R25, R25, R87, R168, !PT ;  /* 0x0000005719197276 */ /* 0x001fe200078000a8 */
[----:B------:R-:W-:Y:S01]  /*2240*/  IMAD.WIDE R72, R8, 0x2, R158 ;  /* 0x0000000208487825 */ /* 0x000fe200078e029e */
[----:B------:R0:W3:Y:S03]  /*2250*/  LDG.E.U16 R196, desc[UR10][R96.64] ;  /* 0x0000000a60c47981 */ /* 0x0000e6000c1e1500 */
[----:B-1----:R-:W-:Y:S01]  /*2260*/  FADD R88, R86, -R25 ;  /* 0x8000001956587221 */ /* 0x002fe20000000000 */
[----:B------:R-:W-:Y:S01]  /*2270*/  IMAD.WIDE R78, R8, 0x2, R150 ;  /* 0x00000002084e7825 */ /* 0x000fe200078e0296 */
[----:B------:R-:W-:Y:S01]  /*2280*/  FSEL R129, R90, -INF , P4 ;  /* 0xff8000005a817808 */ /* 0x000fe20002000000 */
[----:B------:R1:W4:Y:S01]  /*2290*/  LDG.E.U16 R198, desc[UR10][R94.64] ;  /* 0x0000000a5ec67981 */ /* 0x000322000c1e1500 */
[----:B------:R-:W-:Y:S01]  /*22a0*/  FSEL R192, R91, -INF , P6 ;  /* 0xff8000005bc07808 */ /* 0x000fe20003000000 */
[----:B------:R-:W-:Y:S01]  /*22b0*/  IMAD.WIDE R100, R8, 0x2, R56 ;  /* 0x0000000208647825 */ /* 0x000fe200078e0238 */
[----:B------:R-:W-:-:S03]  /*22c0*/  ISETP.GE.AND P3, PT, R22, R191, PT ;  /* 0x000000bf1600720c */ /* 0x000fc60003f66270 */
[----:B------:R-:W-:Y:S01]  /*22d0*/  FMUL R98, R88, 1.4426950216293334961 ;  /* 0x3fb8aa3b58627820 */ /* 0x000fe20000400000 */
[----:B------:R5:W2:Y:S01]  /*22e0*/  LDG.E.U16 R191, desc[UR10][R72.64] ;  /* 0x0000000a48bf7981 */ /* 0x000aa2000c1e1500 */
[----:B0-----:R-:W-:-:S04]  /*22f0*/  IMAD.WIDE R96, R8, 0x2, R154 ;  /* 0x0000000208607825 */ /* 0x001fc800078e029a */
[----:B------:R-:W-:Y:S01]  /*2300*/  FADD R88, R82, -R25 ;  /* 0x8000001952587221 */ /* 0x000fe20000000000 */
[----:B------:R-:W2:Y:S01]  /*2310*/  LDG.E.U16 R200, desc[UR10][R78.64] ;  /* 0x0000000a4ec87981 */ /* 0x000ea2000c1e1500 */
[----:B------:R-:W-:-:S03]  /*2320*/  IMAD.WIDE R90, R8, 0x2, R144 ;  /* 0x00000002085a7825 */ /* 0x000fc600078e0290 */
[----:B------:R0:W2:Y:S01]  /*2330*/  LDG.E.U16 R204, desc[UR10][R96.64] ;  /* 0x0000000a60cc7981 */ /* 0x0000a2000c1e1500 */
[----:B------:R-:W-:-:S03]  /*2340*/  IMAD.WIDE R104, R8, 0x2, R58 ;  /* 0x0000000208687825 */ /* 0x000fc600078e023a */
[----:B------:R-:W2:Y:S01]  /*2350*/  LDG.E.U16 R206, desc[UR10][R100.64] ;  /* 0x0000000a64ce7981 */ /* 0x000ea2000c1e1500 */
[----:B-1----:R-:W-:-:S03]  /*2360*/  IMAD.WIDE R94, R8, 0x2, R60 ;  /* 0x00000002085e7825 */ /* 0x002fc600078e023c */
[----:B------:R1:W4:Y:S01]  /*2370*/  LDG.E.U16 R202, desc[UR10][R90.64] ;  /* 0x0000000a5aca7981 */ /* 0x000322000c1e1500 */
[----:B-----5:R-:W-:-:S04]  /*2380*/  IMAD.WIDE R72, R8, 0x2, R62 ;  /* 0x0000000208487825 */ /* 0x020fc800078e023e */
[----:B0-----:R-:W-:Y:S01]  /*2390*/  FMUL R96, R88, 1.4426950216293334961 ;  /* 0x3fb8aa3b58607820 */ /* 0x001fe20000400000 */
[----:B------:R-:W5:Y:S01]  /*23a0*/  LDG.E.U16 R208, desc[UR10][R104.64] ;  /* 0x0000000a68d07981 */ /* 0x000f62000c1e1500 */
[----:B------:R-:W-:-:S03]  /*23b0*/  IMAD.WIDE R78, R8, 0x2, R140 ;  /* 0x00000002084e7825 */ /* 0x000fc600078e028c */
[----:B------:R-:W5:Y:S01]  /*23c0*/  LDG.E.U16 R95, desc[UR10][R94.64] ;  /* 0x0000000a5e5f7981 */ /* 0x000f62000c1e1500 */
[----:B------:R-:W-:-:S04]  /*23d0*/  IMAD.WIDE R86, R8, 0x2, R142 ;  /* 0x0000000208567825 */ /* 0x000fc800078e028e */
[C---:B------:R-:W-:Y:S01]  /*23e0*/  IMAD.WIDE R92, R8.reuse, 0x2, R152 ;  /* 0x00000002085c7825 */ /* 0x040fe200078e0298 */
[----:B------:R-:W5:Y:S03]  /*23f0*/  LDG.E.U16 R72, desc[UR10][R72.64] ;  /* 0x0000000a48487981 */ /* 0x000f66000c1e1500 */
[C---:B------:R-:W-:Y:S01]  /*2400*/  IMAD.WIDE R88, R8.reuse, 0x2, R146 ;  /* 0x0000000208587825 */ /* 0x040fe200078e0292 */
[----:B------:R-:W5:Y:S03]  /*2410*/  LDG.E.U16 R79, desc[UR10][R78.64] ;  /* 0x0000000a4e4f7981 */ /* 0x000f66000c1e1500 */
[----:B-1----:R-:W-:Y:S01]  /*2420*/  IMAD.WIDE R90, R8, 0x2, R148 ;  /* 0x00000002085a7825 */ /* 0x002fe200078e0294 */
[C---:B------:R-:W-:Y:S01]  /*2430*/  ISETP.GE.AND P6, PT, R22.reuse, R195, PT ;  /* 0x000000c31600720c */ /* 0x040fe20003fc6270 */
[----:B------:R-:W5:Y:S04]  /*2440*/  LDG.E.U16 R86, desc[UR10][R86.64] ;  /* 0x0000000a56567981 */ /* 0x000f68000c1e1500 */
[----:B------:R0:W5:Y:S04]  /*2450*/  LDG.E.U16 R93, desc[UR10][R92.64] ;  /* 0x0000000a5c5d7981 */ /* 0x000168000c1e1500 */
[----:B------:R-:W5:Y:S04]  /*2460*/  LDG.E.U16 R195, desc[UR10][R88.64] ;  /* 0x0000000a58c37981 */ /* 0x000f68000c1e1500 */
[----:B------:R1:W5:Y:S01]  /*2470*/  LDG.E.U16 R94, desc[UR10][R90.64] ;  /* 0x0000000a5a5e7981 */ /* 0x000362000c1e1500 */
[----:B------:R-:W-:Y:S01]  /*2480*/  FMUL R99, R99, UR7 ;  /* 0x0000000763637c20 */ /* 0x000fe20008400000 */
[----:B------:R-:W-:Y:S01]  /*2490*/  ISETP.GE.AND P1, PT, R22, R197, PT ;  /* 0x000000c51600720c */ /* 0x000fe20003f26270 */
[--C-:B0-----:R-:W-:Y:S01]  /*24a0*/  FADD R92, R183, -R25.reuse ;  /* 0x80000019b75c7221 */ /* 0x101fe20000000000 */
[--C-:B------:R-:W-:Y:S01]  /*24b0*/  FADD R87, R84, -R25.reuse ;  /* 0x8000001954577221 */ /* 0x100fe20000000000 */
[----:B------:R-:W-:Y:S01]  /*24c0*/  FMUL R84, R103, UR7 ;  /* 0x0000000767547c20 */ /* 0x000fe20008400000 */
[----:B------:R-:W-:Y:S01]  /*24d0*/  FSEL R210, R99, -INF , P1 ;  /* 0xff80000063d27808 */ /* 0x000fe20000800000 */
[--C-:B------:R-:W-:Y:S01]  /*24e0*/  FADD R170, R170, -R25.reuse ;  /* 0x80000019aaaa7221 */ /* 0x100fe20000000000 */
[----:B------:R-:W-:Y:S01]  /*24f0*/  FMUL R111, R111, UR7 ;  /* 0x000000076f6f7c20 */ /* 0x000fe20008400000 */
[----:B------:R-:W-:Y:S01]  /*2500*/  ISETP.GE.AND P1, PT, R22, R169, PT ;  /* 0x000000a91600720c */ /* 0x000fe20003f26270 */
[----:B------:R-:W-:Y:S01]  /*2510*/  FMUL R78, R92, 1.4426950216293334961 ;  /* 0x3fb8aa3b5c4e7820 */ /* 0x000fe20000400000 */
[----:B------:R-:W-:Y:S01]  /*2520*/  FMUL R92, R170, 1.4426950216293334961 ;  /* 0x3fb8aa3baa5c7820 */ /* 0x000fe20000400000 */
[----:B------:R-:W-:Y:S01]  /*2530*/  FSEL R84, R84, -INF , P6 ;  /* 0xff80000054547808 */ /* 0x000fe20003000000 */
[----:B------:R-:W-:Y:S01]  /*2540*/  FMUL R107, R107, UR7 ;  /* 0x000000076b6b7c20 */ /* 0x000fe20008400000 */
[----:B------:R-:W-:Y:S01]  /*2550*/  FSEL R170, R111, -INF , P1 ;  /* 0xff8000006faa7808 */ /* 0x000fe20000800000 */
[----:B-1----:R-:W-:Y:S01]  /*2560*/  FMUL R90, R115, UR7 ;  /* 0x00000007735a7c20 */ /* 0x002fe20008400000 */
[----:B------:R-:W-:Y:S01]  /*2570*/  FMNMX3 R97, R117, R120, R76, !PT ;  /* 0x0000007875617276 */ /* 0x000fe2000780004c */
[----:B------:R-:W-:Y:S01]  /*2580*/  FMUL R106, R106, UR7 ;  /* 0x000000076a6a7c20 */ /* 0x000fe20008400000 */
[----:B------:R-:W-:Y:S01]  /*2590*/  ISETP.GE.AND P6, PT, R22, R175, PT ;  /* 0x000000af1600720c */ /* 0x000fe20003fc6270 */
[----:B------:R-:W-:Y:S01]  /*25a0*/  FADD R172, R172, -R25 ;  /* 0x80000019acac7221 */ /* 0x000fe20000000000 */
[----:B------:R-:W-:Y:S01]  /*25b0*/  ISETP.GE.AND P1, PT, R22, R85, PT ;  /* 0x000000551600720c */ /* 0x000fe20003f26270 */
[----:B------:R-:W-:Y:S01]  /*25c0*/  FMUL R83, R83, UR7 ;  /* 0x0000000753537c20 */ /* 0x000fe20008400000 */
[----:B------:R-:W-:Y:S01]  /*25d0*/  SHF.R.U32.HI R85, RZ, 0xd, R167 ;  /* 0x0000000dff557819 */ /* 0x000fe200000116a7 */
[----:B------:R-:W-:Y:S01]  /*25e0*/  FMUL R119, R119, UR7 ;  /* 0x0000000777777c20 */ /* 0x000fe20008400000 */
[----:B------:R-:W-:Y:S01]  /*25f0*/  FMNMX3 R97, R97, R128, R129, !PT ;  /* 0x0000008061617276 */ /* 0x000fe20007800081 */
[----:B------:R0:W-:Y:S01]  /*2600*/  MUFU.EX2 R82, R98 ;  /* 0x0000006200527308 */ /* 0x0001e20000000800 */
[----:B------:R-:W-:Y:S01]  /*2610*/  FSEL R214, R107, -INF , P3 ;  /* 0xff8000006bd67808 */ /* 0x000fe20001800000 */
[----:B------:R-:W-:Y:S01]  /*2620*/  FMUL R73, R102, UR7 ;  /* 0x0000000766497c20 */ /* 0x000fe20008400000 */
[----:B------:R-:W-:Y:S01]  /*2630*/  FSEL R90, R90, -INF , P6 ;  /* 0xff8000005a5a7808 */ /* 0x000fe20003000000 */
[----:B------:R-:W-:Y:S01]  /*2640*/  FMUL R88, R172, 1.4426950216293334961 ;  /* 0x3fb8aa3bac587820 */ /* 0x000fe20000400000 */
[----:B------:R-:W-:Y:S01]  /*2650*/  ISETP.GE.AND P3, PT, R22, R177, PT ;  /* 0x000000b11600720c */ /* 0x000fe20003f66270 */
[--C-:B------:R-:W-:Y:S01]  /*2660*/  FADD R89, R178, -R25.reuse ;  /* 0x80000019b2597221 */ /* 0x100fe20000000000 */
[----:B------:R-:W-:Y:S01]  /*2670*/  LOP3.LUT P6, RZ, R85, 0x1, RZ, 0xc0, !PT ;  /* 0x0000000155ff7812 */ /* 0x000fe200078cc0ff */
[----:B------:R-:W-:Y:S01]  /*2680*/  FADD R180, R180, -R25 ;  /* 0x80000019b4b47221 */ /* 0x000fe20000000000 */
[----:B------:R-:W-:Y:S01]  /*2690*/  SHF.R.U32.HI R85, RZ, 0x9, R167 ;  /* 0x00000009ff557819 */ /* 0x000fe200000116a7 */
[----:B------:R-:W-:Y:S01]  /*26a0*/  FMUL R118, R118, UR7 ;  /* 0x0000000776767c20 */ /* 0x000fe20008400000 */
[----:B------:R-:W-:Y:S01]  /*26b0*/  ISETP.GE.AND P4, PT, R22, R199, PT ;  /* 0x000000c71600720c */ /* 0x000fe20003f86270 */
[----:B------:R-:W-:Y:S01]  /*26c0*/  FMUL R114, R114, UR7 ;  /* 0x0000000772727c20 */ /* 0x000fe20008400000 */
[----:B------:R-:W-:Y:S01]  /*26d0*/  FSEL R175, R106, -INF , P5 ;  /* 0xff8000006aaf7808 */ /* 0x000fe20002800000 */
[----:B------:R-:W-:Y:S01]  /*26e0*/  FMUL R110, R110, UR7 ;  /* 0x000000076e6e7c20 */ /* 0x000fe20008400000 */
[----:B0-----:R-:W-:Y:S01]  /*26f0*/  FMNMX3 R98, R97, R192, R133, !PT ;  /* 0x000000c061627276 */ /* 0x001fe20007800085 */
[----:B------:R-:W-:Y:S01]  /*2700*/  FMUL R134, R134, UR7 ;  /* 0x0000000786867c20 */ /* 0x000fe20008400000 */
[----:B------:R-:W-:Y:S01]  /*2710*/  ISETP.GE.AND P5, PT, R22, R173, PT ;  /* 0x000000ad1600720c */ /* 0x000fe20003fa6270 */
[----:B------:R-:W-:Y:S01]  /*2720*/  FMUL R74, R74, UR7 ;  /* 0x000000074a4a7c20 */ /* 0x000fe20008400000 */
[----:B------:R-:W-:Y:S01]  /*2730*/  FSEL R216, R83, -INF , P2 ;  /* 0xff80000053d87808 */ /* 0x000fe20001000000 */
[----:B------:R-:W-:Y:S01]  /*2740*/  FMUL R75, R75, UR7 ;  /* 0x000000074b4b7c20 */ /* 0x000fe20008400000 */
[----:B------:R-:W-:Y:S01]  /*2750*/  FSEL R173, R119, -INF , P3 ;  /* 0xff80000077ad7808 */ /* 0x000fe20001800000 */
[----:B------:R0:W-:Y:S01]  /*2760*/  MUFU.EX2 R83, R88 ;  /* 0x0000005800537308 */ /* 0x0001e20000000800 */
[----:B------:R-:W-:Y:S01]  /*2770*/  ISETP.GE.AND P2, PT, R22, R179, PT ;  /* 0x000000b31600720c */ /* 0x000fe20003f46270 */
[----:B------:R-:W-:Y:S01]  /*2780*/  BAR.SYNC.DEFER_BLOCKING 0x0 ;  /* 0x0000000000007b1d */ /* 0x000fe20000010000 */
[----:B------:R-:W-:-:S02]  /*2790*/  LOP3.LUT P3, RZ, R85, 0x1, RZ, 0xc0, !PT ;  /* 0x0000000155ff7812 */ /* 0x000fc4000786c0ff */
[----:B------:R-:W-:Y:S02]  /*27a0*/  FSEL R73, R73, -INF , P4 ;  /* 0xff80000049497808 */ /* 0x000fe40002000000 */
[--C-:B------:R-:W-:Y:S01]  /*27b0*/  SHF.R.U32.HI R85, RZ, 0x8, R167.reuse ;  /* 0x00000008ff557819 */ /* 0x100fe200000116a7 */
[----:B------:R1:W2:Y:S01]  /*27c0*/  MUFU.EX2 R183, R96 ;  /* 0x0000006000b77308 */ /* 0x0002a20000000800 */
[----:B0-----:R-:W-:Y:S02]  /*27d0*/  SHF.R.U32.HI R88, RZ, 0xc, R167 ;  /* 0x0000000cff587819 */ /* 0x001fe400000116a7 */
[----:B------:R-:W-:Y:S02]  /*27e0*/  FMNMX3 R98, R98, R194, R137, !PT ;  /* 0x000000c262627276 */ /* 0x000fe40007800089 */
[----:B------:R-:W-:Y:S01]  /*27f0*/  ISETP.GE.AND P4, PT, R22, R171, PT ;  /* 0x000000ab1600720c */ /* 0x000fe20003f86270 */
[----:B-1----:R-:W-:Y:S01]  /*2800*/  FMUL R96, R89, 1.4426950216293334961 ;  /* 0x3fb8aa3b59607820 */ /* 0x002fe20000400000 */
[----:B------:R-:W-:Y:S01]  /*2810*/  FMUL R89, R180, 1.4426950216293334961 ;  /* 0x3fb8aa3bb4597820 */ /* 0x000fe20000400000 */
[----:B------:R-:W-:-:S02]  /*2820*/  FSEL R180, R118, -INF , P2 ;  /* 0xff80000076b47808 */ /* 0x000fc40001000000 */
[----:B------:R-:W-:Y:S02]  /*2830*/  FSEL R212, R114, -INF , P5 ;  /* 0xff80000072d47808 */ /* 0x000fe40002800000 */
[----:B------:R-:W-:Y:S01]  /*2840*/  LOP3.LUT P2, RZ, R85, 0x1, RZ, 0xc0, !PT ;  /* 0x0000000155ff7812 */ /* 0x000fe2000784c0ff */
[----:B------:R-:W-:Y:S01]  /*2850*/  FMUL R85, R127, UR7 ;  /* 0x000000077f557c20 */ /* 0x000fe20008400000 */
[----:B------:R-:W-:Y:S02]  /*2860*/  FMNMX3 R98, R98, R210, R73, !PT ;  /* 0x000000d262627276 */ /* 0x000fe40007800049 */
[----:B------:R-:W-:Y:S01]  /*2870*/  LOP3.LUT P5, RZ, R88, 0x1, RZ, 0xc0, !PT ;  /* 0x0000000158ff7812 */ /* 0x000fe200078ac0ff */
[----:B------:R-:W-:Y:S01]  /*2880*/  FMUL R111, R126, UR7 ;  /* 0x000000077e6f7c20 */ /* 0x000fe20008400000 */
[----:B------:R0:W-:Y:S01]  /*2890*/  MUFU.EX2 R88, R96 ;  /* 0x0000006000587308 */ /* 0x0001e20000000800 */
[----:B------:R-:W-:Y:S02]  /*28a0*/  FSEL R172, R110, -INF , P4 ;  /* 0xff8000006eac7808 */ /* 0x000fe40002000000 */
[----:B------:R-:W-:-:S02]  /*28b0*/  ISETP.GE.AND P4, PT, R22, R181, PT ;  /* 0x000000b51600720c */ /* 0x000fc40003f86270 */
[----:B------:R-:W-:Y:S02]  /*28c0*/  FMNMX3 R98, R98, R84, R175, !PT ;  /* 0x0000005462627276 */ /* 0x000fe400078000af */
[--C-:B0-----:R-:W-:Y:S02]  /*28d0*/  SHF.R.U32.HI R96, RZ, 0x5, R167.reuse ;  /* 0x00000005ff607819 */ /* 0x101fe400000116a7 */
[----:B------:R-:W-:Y:S02]  /*28e0*/  FSEL R85, R85, -INF , P1 ;  /* 0xff80000055557808 */ /* 0x000fe40000800000 */
[----:B------:R-:W-:Y:S02]  /*28f0*/  LOP3.LUT P1, RZ, R96, 0x1, RZ, 0xc0, !PT ;  /* 0x0000000160ff7812 */ /* 0x000fe4000782c0ff */
[----:B------:R-:W-:Y:S02]  /*2900*/  FSEL R111, R111, -INF , P4 ;  /* 0xff8000006f6f7808 */ /* 0x000fe40002000000 */
[----:B------:R-:W-:-:S02]  /*2910*/  SHF.R.U32.HI R96, RZ, 0x4, R167 ;  /* 0x00000004ff607819 */ /* 0x000fc400000116a7 */
[----:B------:R-:W-:Y:S02]  /*2920*/  FMNMX3 R98, R98, R214, R77, !PT ;  /* 0x000000d662627276 */ /* 0x000fe4000780004d */
[----:B------:R-:W-:Y:S01]  /*2930*/  LOP3.LUT P4, RZ, R96, 0x1, RZ, 0xc0, !PT ;  /* 0x0000000160ff7812 */ /* 0x000fe2000788c0ff */
[----:B------:R-:W-:Y:S01]  /*2940*/  FMUL R96, R130, UR7 ;  /* 0x0000000782607c20 */ /* 0x000fe20008400000 */
[----:B------:R-:W-:Y:S02]  /*2950*/  FMNMX3 R98, R98, R216, R111, !PT ;  /* 0x000000d862627276 */ /* 0x000fe4000780006f */
[----:B------:R-:W-:Y:S02]  /*2960*/  SHF.R.U32.HI R97, RZ, 0x1, R167 ;  /* 0x00000001ff617819 */ /* 0x000fe400000116a7 */
[----:B------:R-:W-:Y:S02]  /*2970*/  FMNMX3 R98, R98, R85, R180, !PT ;  /* 0x0000005562627276 */ /* 0x000fe400078000b4 */
[----:B------:R-:W-:-:S02]  /*2980*/  FSEL R167, R96, -INF , !P6 ;  /* 0xff80000060a77808 */ /* 0x000fc40007000000 */
[----:B------:R-:W-:Y:S02]  /*2990*/  LOP3.LUT P6, RZ, R97, 0x1, RZ, 0xc0, !PT ;  /* 0x0000000161ff7812 */ /* 0x000fe400078cc0ff */
[----:B------:R-:W-:Y:S01]  /*29a0*/  FMNMX3 R97, R98, R173, R212, !PT ;  /* 0x000000ad62617276 */ /* 0x000fe200078000d4 */
[----:B------:R-:W-:-:S03]  /*29b0*/  FMUL R96, R131, UR7 ;  /* 0x0000000783607c20 */ /* 0x000fc60008400000 */
[----:B------:R-:W-:Y:S01]  /*29c0*/  FMNMX3 R97, R97, R90, R172, !PT ;  /* 0x0000005a61617276 */ /* 0x000fe200078000ac */
[----:B------:R-:W-:Y:S01]  /*29d0*/  FMUL R127, R135, UR7 ;  /* 0x00000007877f7c20 */ /* 0x000fe20008400000 */
[----:B------:R-:W-:Y:S01]  /*29e0*/  FMUL R126, R138, UR7 ;  /* 0x000000078a7e7c20 */ /* 0x000fe20008400000 */
[----:B------:R-:W-:Y:S01]  /*29f0*/  FMUL R118, R139, UR7 ;  /* 0x000000078b767c20 */ /* 0x000fe20008400000 */
[----:B------:R-:W-:Y:S02]  /*2a00*/  FSEL R139, R96, -INF , !P5 ;  /* 0xff800000608b7808 */ /* 0x000fe40006800000 */
[----:B------:R-:W-:Y:S02]  /*2a10*/  FSEL R134, R134, -INF , !P3 ;  /* 0xff80000086867808 */ /* 0x000fe40005800000 */
[----:B------:R-:W-:Y:S02]  /*2a20*/  FMNMX3 R97, R97, R170, R167, !PT ;  /* 0x000000aa61617276 */ /* 0x000fe400078000a7 */
[----:B------:R-:W-:-:S02]  /*2a30*/  FSEL R127, R127, -INF , !P2 ;  /* 0xff8000007f7f7808 */ /* 0x000fc40005000000 */
[----:B------:R-:W-:Y:S02]  /*2a40*/  FSEL R126, R126, -INF , !P1 ;  /* 0xff8000007e7e7808 */ /* 0x000fe40004800000 */
[----:B------:R-:W-:Y:S02]  /*2a50*/  FMNMX3 R97, R97, R139, R134, !PT ;  /* 0x0000008b61617276 */ /* 0x000fe40007800086 */
[----:B------:R-:W-:Y:S02]  /*2a60*/  FSEL R118, R118, -INF , !P4 ;  /* 0xff80000076767808 */ /* 0x000fe40006000000 */
[----:B------:R-:W-:Y:S02]  /*2a70*/  FSEL R110, R74, -INF , !P6 ;  /* 0xff8000004a6e7808 */ /* 0x000fe40007000000 */
[----:B------:R-:W-:Y:S02]  /*2a80*/  FMNMX3 R97, R97, R127, R126, !PT ;  /* 0x0000007f61617276 */ /* 0x000fe4000780007e */
[----:B------:R-:W-:-:S02]  /*2a90*/  FSEL R106, R75, -INF , P0 ;  /* 0xff8000004b6a7808 */ /* 0x000fc40000000000 */
[----:B------:R-:W-:-:S04]  /*2aa0*/  FMNMX3 R97, R97, R118, R110, !PT ;  /* 0x0000007661617276 */ /* 0x000fc8000780006e */
[----:B------:R-:W-:-:S05]  /*2ab0*/  FMNMX R97, R106, R97, !PT ;  /* 0x000000616a617209 */ /* 0x000fca0007800000 */
[----:B------:R-:W0:Y:S02]  /*2ac0*/  SHFL.BFLY PT, R74, R97, 0x2, 0x1f ;  /* 0x0c401f00614a7f89 */ /* 0x000e2400000e0000 */
[----:B0-----:R-:W-:-:S05]  /*2ad0*/  FMNMX R97, R97, R74, !PT ;  /* 0x0000004a61617209 */ /* 0x001fca0007800000 */
[----:B------:R-:W0:Y:S01]  /*2ae0*/  SHFL.BFLY PT, R74, R97, 0x1, 0x1f ;  /* 0x0c201f00614a7f89 */ /* 0x000e2200000e0000 */
[--C-:B------:R-:W-:Y:S01]  /*2af0*/  FADD R81, R81, -R25.reuse ;  /* 0x8000001951517221 */ /* 0x100fe20000000000 */
[----:B------:R-:W-:Y:S01]  /*2b00*/  FMUL R87, R87, 1.4426950216293334961 ;  /* 0x3fb8aa3b57577820 */ /* 0x000fe20000400000 */
[----:B------:R-:W1:Y:S02]  /*2b10*/  MUFU.EX2 R78, R78 ;  /* 0x0000004e004e7308 */ /* 0x000e640000000800 */
[----:B------:R-:W-:Y:S01]  /*2b20*/  FMUL R81, R81, 1.4426950216293334961 ;  /* 0x3fb8aa3b51517820 */ /* 0x000fe20000400000 */
[--C-:B------:R-:W-:Y:S01]  /*2b30*/  FADD R132, R132, -R25.reuse ;  /* 0x8000001984847221 */ /* 0x100fe20000000000 */
[----:B------:R-:W-:-:S04]  /*2b40*/  FADD R113, R113, -R25 ;  /* 0x8000001971717221 */ /* 0x000fc80000000000 */
[----:B------:R0:W-:Y:S02]  /*2b50*/  MUFU.EX2 R115, R81 ;  /* 0x0000005100737308 */ /* 0x0001e40000000800 */
[----:B0-----:R-:W-:-:S05]  /*2b60*/  FMNMX3 R97, R97, R74, R166, !PT ;  /* 0x0000004a61617276 */ /* 0x001fca00078000a6 */
[--C-:B------:R-:W-:Y:S01]  /*2b70*/  FADD R117, R117, -R97.reuse ;  /* 0x8000006175757221 */ /* 0x100fe20000000000 */
[--C-:B------:R-:W-:Y:S01]  /*2b80*/  FADD R120, R120, -R97.reuse ;  /* 0x8000006178787221 */ /* 0x100fe20000000000 */
[--C-:B------:R-:W-:Y:S01]  /*2b90*/  FADD R77, R77, -R97.reuse ;  /* 0x800000614d4d7221 */ /* 0x100fe20000000000 */
[----:B------:R-:W0:Y:S01]  /*2ba0*/  MUFU.EX2 R87, R87 ;  /* 0x0000005700577308 */ /* 0x000e220000000800 */
[----:B------:R-:W-:Y:S01]  /*2bb0*/  FMUL R81, R117, 1.4426950216293334961 ;  /* 0x3fb8aa3b75517820 */ /* 0x000fe20000400000 */
[----:B------:R-:W-:Y:S01]  /*2bc0*/  FADD R74, -R25, R168 ;  /* 0x000000a8194a7221 */ /* 0x000fe20000000100 */
[----:B------:R-:W-:Y:S01]  /*2bd0*/  FMUL R120, R120, 1.4426950216293334961 ;  /* 0x3fb8aa3b78787820 */ /* 0x000fe20000400000 */
[--C-:B------:R-:W-:Y:S01]  /*2be0*/  FADD R76, R76, -R97.reuse ;  /* 0x800000614c4c7221 */ /* 0x100fe20000000000 */
[--C-:B------:R-:W-:Y:S01]  /*2bf0*/  FADD R73, R73, -R97.reuse ;  /* 0x8000006149497221 */ /* 0x100fe20000000000 */
[----:B------:R-:W-:Y:S01]  /*2c00*/  FADD R84, R84, -R97 ;  /* 0x8000006154547221 */ /* 0x000fe20000000000 */
[----:B------:R-:W-:Y:S01]  /*2c10*/  FMUL R77, R77, 1.4426950216293334961 ;  /* 0x3fb8aa3b4d4d7820 */ /* 0x000fe20000400000 */
[----:B---3--:R-:W-:Y:S04]  /*2c20*/  STS.U16 [R13+UR5], R196 ;  /* 0x000000c40d007988 */ /* 0x008fe80008000405 */
[----:B--2---:R-:W-:Y:S04]  /*2c30*/  STS.U16 [R13+UR5+0x800], R206 ;  /* 0x000800ce0d007988 */ /* 0x004fe80008000405 */
[----:B----4-:R-:W-:Y:S04]  /*2c40*/  STS.U16 [R15+UR5+0x100], R198 ;  /* 0x000100c60f007988 */ /* 0x010fe80008000405 */
        /* <DEDUP_REMOVED lines=10> */
[----:B------:R-:W-:Y:S04]  /*2cf0*/  STS.U16 [R20+UR5+0xe00], R195 ;  /* 0x000e00c314007988 */ /* 0x000fe80008000405 */
[----:B------:R-:W-:Y:S04]  /*2d00*/  STS.U16 [R21+UR5+0x700], R204 ;  /* 0x000700cc15007988 */ /* 0x000fe80008000405 */
[----:B------:R2:W-:Y:S01]  /*2d10*/  STS.U16 [R21+UR5+0xf00], R94 ;  /* 0x000f005e15007988 */ /* 0x0005e20008000405 */
[--C-:B------:R-:W-:Y:S01]  /*2d20*/  FADD R112, R112, -R25.reuse ;  /* 0x8000001970707221 */ /* 0x100fe20000000000 */
[----:B------:R-:W-:Y:S01]  /*2d30*/  FMUL R98, R132, 1.4426950216293334961 ;  /* 0x3fb8aa3b84627820 */ /* 0x000fe20000400000 */
[----:B------:R-:W-:Y:S01]  /*2d40*/  FADD R121, R121, -R25 ;  /* 0x8000001979797221 */ /* 0x000fe20000000000 */
[----:B------:R-:W-:Y:S01]  /*2d50*/  FMUL R74, R74, 1.4426950216293334961 ;  /* 0x3fb8aa3b4a4a7820 */ /* 0x000fe20000400000 */
[----:B------:R-:W-:Y:S01]  /*2d60*/  MUFU.EX2 R81, R81 ;  /* 0x0000005100517308 */ /* 0x000fe20000000800 */
[----:B------:R-:W-:Y:S01]  /*2d70*/  FMUL R76, R76, 1.4426950216293334961 ;  /* 0x3fb8aa3b4c4c7820 */ /* 0x000fe20000400000 */
[----:B------:R-:W-:Y:S01]  /*2d80*/  FADD R128, R128, -R97 ;  /* 0x8000006180807221 */ /* 0x000fe20000000000 */
[----:B------:R-:W-:Y:S01]  /*2d90*/  FMUL R73, R73, 1.4426950216293334961 ;  /* 0x3fb8aa3b49497820 */ /* 0x000fe20000400000 */
[----:B------:R-:W-:Y:S01]  /*2da0*/  FMUL R100, R113, 1.4426950216293334961 ;  /* 0x3fb8aa3b71647820 */ /* 0x000fe20000400000 */
[----:B------:R-:W-:Y:S01]  /*2db0*/  FADD R80, R80, -R25 ;  /* 0x8000001950507221 */ /* 0x000fe20000000000 */
[----:B------:R-:W-:-:S02]  /*2dc0*/  FMUL R84, R84, 1.4426950216293334961 ;  /* 0x3fb8aa3b54547820 */ /* 0x000fc40000400000 */
[----:B------:R-:W3:Y:S01]  /*2dd0*/  MUFU.EX2 R132, R120 ;  /* 0x0000007800847308 */ /* 0x000ee20000000800 */
[--C-:B------:R-:W-:Y:S01]  /*2de0*/  FADD R85, R85, -R97.reuse ;  /* 0x8000006155557221 */ /* 0x100fe20000000000 */
[----:B------:R-:W-:Y:S01]  /*2df0*/  FMUL R104, R112, 1.4426950216293334961 ;  /* 0x3fb8aa3b70687820 */ /* 0x000fe20000400000 */
[----:B------:R-:W-:Y:S01]  /*2e00*/  FMUL R128, R128, 1.4426950216293334961 ;  /* 0x3fb8aa3b80807820 */ /* 0x000fe20000400000 */
[----:B------:R-:W-:Y:S01]  /*2e10*/  FADD R129, R129, -R97 ;  /* 0x8000006181817221 */ /* 0x000fe20000000000 */
[----:B------:R-:W-:-:S03]  /*2e20*/  FMUL R102, R121, 1.4426950216293334961 ;  /* 0x3fb8aa3b79667820 */ /* 0x000fc60000400000 */
[----:B------:R4:W-:Y:S01]  /*2e30*/  MUFU.EX2 R113, R77 ;  /* 0x0000004d00717308 */ /* 0x0009e20000000800 */
[----:B------:R-:W-:Y:S01]  /*2e40*/  FMUL R80, R80, 1.4426950216293334961 ;  /* 0x3fb8aa3b50507820 */ /* 0x000fe20000400000 */
[----:B------:R-:W-:Y:S01]  /*2e50*/  FADD R125, R125, -R25 ;  /* 0x800000197d7d7221 */ /* 0x000fe20000000000 */
[----:B------:R-:W-:Y:S01]  /*2e60*/  FADD R192, R192, -R97 ;  /* 0x80000061c0c07221 */ /* 0x000fe20000000000 */
[----:B------:R-:W-:Y:S01]  /*2e70*/  FADD R174, R174, -R25 ;  /* 0x80000019aeae7221 */ /* 0x000fe20000000000 */
[----:B------:R-:W-:-:S03]  /*2e80*/  FMUL R85, R85, 1.4426950216293334961 ;  /* 0x3fb8aa3b55557820 */ /* 0x000fc60000400000 */
[----:B------:R-:W5:Y:S01]  /*2e90*/  MUFU.EX2 R168, R76 ;  /* 0x0000004c00a87308 */ /* 0x000f620000000800 */
[----:B----4-:R-:W-:Y:S01]  /*2ea0*/  FADD R77, R82, R183 ;  /* 0x000000b7524d7221 */ /* 0x010fe20000000000 */
[----:B------:R-:W-:Y:S01]  /*2eb0*/  FMUL R129, R129, 1.4426950216293334961 ;  /* 0x3fb8aa3b81817820 */ /* 0x000fe20000400000 */
[----:B------:R-:W-:-:S05]  /*2ec0*/  FADD R123, R123, -R25 ;  /* 0x800000197b7b7221 */ /* 0x000fca0000000000 */
[----:B------:R-:W-:Y:S01]  /*2ed0*/  MUFU.EX2 R99, R74 ;  /* 0x0000004a00637308 */ /* 0x000fe20000000800 */
[----:B------:R-:W-:Y:S01]  /*2ee0*/  FMUL R192, R192, 1.4426950216293334961 ;  /* 0x3fb8aa3bc0c07820 */ /* 0x000fe20000400000 */
[----:B------:R-:W-:-:S06]  /*2ef0*/  FMUL R91, R174, 1.4426950216293334961 ;  /* 0x3fb8aa3bae5b7820 */ /* 0x000fcc0000400000 */
[----:B------:R-:W-:Y:S01]  /*2f00*/  MUFU.EX2 R112, R73 ;  /* 0x0000004900707308 */ /* 0x000fe20000000800 */
[----:B------:R-:W-:Y:S01]  /*2f10*/  BAR.SYNC.DEFER_BLOCKING 0x0 ;  /* 0x0000000000007b1d */ /* 0x000fe20000010000 */
[----:B------:R-:W-:Y:S01]  /*2f20*/  FMUL R96, R125, 1.4426950216293334961 ;  /* 0x3fb8aa3b7d607820 */ /* 0x000fe20000400000 */
[----:B------:R-:W-:-:S05]  /*2f30*/  FADD R133, R133, -R97 ;  /* 0x8000006185857221 */ /* 0x000fca0000000000 */
[----:B------:R1:W-:Y:S01]  /*2f40*/  MUFU.EX2 R121, R84 ;  /* 0x0000005400797308 */ /* 0x0003e20000000800 */
[----:B------:R-:W-:Y:S01]  /*2f50*/  FADD R111, R111, -R97 ;  /* 0x800000616f6f7221 */ /* 0x000fe20000000000 */
[----:B------:R-:W-:-:S06]  /*2f60*/  FADD R176, R176, -R25 ;  /* 0x80000019b0b07221 */ /* 0x000fcc0000000000 */
[----:B------:R-:W4:Y:S01]  /*2f70*/  MUFU.EX2 R177, R128 ;  /* 0x0000008000b17308 */ /* 0x000f220000000800 */
[----:B-1----:R-:W-:Y:S01]  /*2f80*/  FADD R84, R78, R77 ;  /* 0x0000004d4e547221 */ /* 0x002fe20000000000 */
[----:B------:R-:W1:Y:S06]  /*2f90*/  LDSM.16.M88.4 R72, [R7+UR5] ;  /* 0x000000050748783b */ /* 0x000e6c0008000200 */
[----:B------:R-:W2:Y:S01]  /*2fa0*/  MUFU.EX2 R92, R92 ;  /* 0x0000005c005c7308 */ /* 0x000ea20000000800 */
[----:B0-----:R-:W-:Y:S01]  /*2fb0*/  FADD R93, R87, R84 ;  /* 0x00000054575d7221 */ /* 0x001fe20000000000 */
[----:B------:R-:W-:Y:S01]  /*2fc0*/  FMUL R101, R123, 1.4426950216293334961 ;  /* 0x3fb8aa3b7b657820 */ /* 0x000fe20000400000 */
[----:B------:R-:W-:Y:S01]  /*2fd0*/  FADD R136, R136, -R25 ;  /* 0x8000001988887221 */ /* 0x000fe20000000000 */
[----:B------:R-:W-:-:S04]  /*2fe0*/  FADD R76, -R97, R166 ;  /* 0x000000a6614c7221 */ /* 0x000fc80000000100 */
[----:B------:R0:W-:Y:S01]  /*2ff0*/  MUFU.EX2 R131, R80 ;  /* 0x0000005000837308 */ /* 0x0001e20000000800 */
[----:B------:R-:W-:Y:S01]  /*3000*/  FMUL R123, R133, 1.4426950216293334961 ;  /* 0x3fb8aa3b857b7820 */ /* 0x000fe20000400000 */
[----:B------:R-:W-:Y:S01]  /*3010*/  FADD R194, R194, -R97 ;  /* 0x80000061c2c27221 */ /* 0x000fe20000000000 */
[----:B------:R-:W-:-:S05]  /*3020*/  FMUL R111, R111, 1.4426950216293334961 ;  /* 0x3fb8aa3b6f6f7820 */ /* 0x000fca0000400000 */
[----:B------:R-:W1:Y:S01]  /*3030*/  MUFU.EX2 R179, R129 ;  /* 0x0000008100b37308 */ /* 0x000e620000000800 */
[----:B0-----:R-:W-:Y:S02]  /*3040*/  F2FP.F16.F32.PACK_AB R80, R183, R82 ;  /* 0x00000052b750723e */ /* 0x001fe400000000ff */
[----:B------:R-:W-:-:S05]  /*3050*/  F2FP.F16.F32.PACK_AB R82, R87, R78 ;  /* 0x0000004e5752723e */ /* 0x000fca00000000ff */
[----:B------:R0:W-:Y:S01]  /*3060*/  MUFU.EX2 R125, R85 ;  /* 0x00000055007d7308 */ /* 0x0001e20000000800 */
[----:B------:R-:W-:Y:S01]  /*3070*/  FMUL R176, R176, 1.4426950216293334961 ;  /* 0x3fb8aa3bb0b07820 */ /* 0x000fe20000400000 */
[----:B---3--:R-:W-:Y:S01]  /*3080*/  FADD R79, R81, R132 ;  /* 0x00000084514f7221 */ /* 0x008fe20000000000 */
[----:B------:R-:W-:Y:S01]  /*3090*/  FMUL R103, R136, 1.4426950216293334961 ;  /* 0x3fb8aa3b88677820 */ /* 0x000fe20000400000 */
[----:B------:R-:W-:Y:S01]  /*30a0*/  FMUL R77, R76, 1.4426950216293334961 ;  /* 0x3fb8aa3b4c4d7820 */ /* 0x000fe20000400000 */
[----:B0-----:R-:W0:Y:S03]  /*30b0*/  LDSM.16.M88.4 R84, [R7+UR5+0x800] ;  /* 0x000800050754783b */ /* 0x001e260008000200 */
[----:B------:R-:W3:Y:S01]  /*30c0*/  MUFU.EX2 R192, R192 ;  /* 0x000000c000c07308 */ /* 0x000ee20000000800 */
[----:B------:R-:W-:Y:S01]  /*30d0*/  FMUL R136, R194, 1.4426950216293334961 ;  /* 0x3fb8aa3bc2887820 */ /* 0x000fe20000400000 */
[----:B------:R-:W-:Y:S01]  /*30e0*/  FADD R137, R137, -R97 ;  /* 0x8000006189897221 */ /* 0x000fe20000000000 */
[----:B-----5:R-:W-:-:S05]  /*30f0*/  FADD R76, R168, R79 ;  /* 0x0000004fa84c7221 */ /* 0x020fca0000000000 */
[----:B------:R-:W5:Y:S01]  /*3100*/  MUFU.EX2 R91, R91 ;  /* 0x0000005b005b7308 */ /* 0x000f620000000800 */
[----:B------:R-:W-:Y:S01]  /*3110*/  FMUL R128, R137, 1.4426950216293334961 ;  /* 0x3fb8aa3b89807820 */ /* 0x000fe20000400000 */
[----:B----4-:R-:W-:Y:S01]  /*3120*/  FADD R78, R177, R76 ;  /* 0x0000004cb14e7221 */ /* 0x010fe20000000000 */
[----:B--2---:R-:W-:-:S05]  /*3130*/  FADD R94, R92, R93 ;  /* 0x0000005d5c5e7221 */ /* 0x004fca0000000000 */
[----:B------:R-:W-:Y:S08]  /*3140*/  MUFU.EX2 R178, R176 ;  /* 0x000000b000b27308 */ /* 0x000ff00000000800 */
[----:B------:R-:W2:Y:S08]  /*3150*/  MUFU.EX2 R123, R123 ;  /* 0x0000007b007b7308 */ /* 0x000eb00000000800 */
[----:B------:R-:W-:Y:S01]  /*3160*/  MUFU.EX2 R120, R111 ;  /* 0x0000006f00787308 */ /* 0x000fe20000000800 */
[----:B-1----:R-:W-:-:S07]  /*3170*/  FADD R79, R179, R78 ;  /* 0x0000004eb34f7221 */ /* 0x002fce0000000000 */
[----:B------:R-:W1:Y:S01]  /*3180*/  MUFU.EX2 R111, R77 ;  /* 0x0000004d006f7308 */ /* 0x000e620000000800 */
[----:B------:R-:W-:-:S07]  /*3190*/  FADD R94, R83, R94 ;  /* 0x0000005e535e7221 */ /* 0x000fce0000000000 */
[----:B------:R-:W4:Y:S01]  /*31a0*/  MUFU.EX2 R136, R136 ;  /* 0x0000008800887308 */ /* 0x000f220000000800 */
[----:B------:R-:W-:Y:S01]  /*31b0*/  FADD R210, R210, -R97 ;  /* 0x80000061d2d27221 */ /* 0x000fe20000000000 */
[----:B---3--:R-:W-:Y:S01]  /*31c0*/  FADD R78, R192, R79 ;  /* 0x0000004fc04e7221 */ /* 0x008fe20000000000 */
[----:B-----5:R-:W-:-:S05]  /*31d0*/  FADD R79, R91, R94 ;  /* 0x0000005e5b4f7221 */ /* 0x020fca0000000000 */
[----:B------:R-:W3:Y:S01]  /*31e0*/  MUFU.EX2 R89, R89 ;  /* 0x0000005900597308 */ /* 0x000ee20000000800 */
[----:B------:R-:W-:Y:S01]  /*31f0*/  FADD R182, R182, -R25 ;  /* 0x80000019b6b67221 */ /* 0x000fe20000000000 */
[----:B------:R-:W-:-:S06]  /*3200*/  FMUL R129, R210, 1.4426950216293334961 ;  /* 0x3fb8aa3bd2817820 */ /* 0x000fcc0000400000 */
[----:B------:R-:W5:Y:S01]  /*3210*/  MUFU.EX2 R128, R128 ;  /* 0x0000008000807308 */ /* 0x000f620000000800 */
[----:B------:R-:W-:Y:S01]  /*3220*/  FADD R109, R109, -R25 ;  /* 0x800000196d6d7221 */ /* 0x000fe20000000000 */
[----:B------:R-:W-:Y:S01]  /*3230*/  F2FP.F16.F32.PACK_AB R76, R83, R92 ;  /* 0x0000005c534c723e */ /* 0x000fe200000000ff */
[----:B--2---:R-:W-:Y:S01]  /*3240*/  FADD R93, R123, R78 ;  /* 0x0000004e7b5d7221 */ /* 0x004fe20000000000 */
[----:B------:R-:W-:Y:S01]  /*3250*/  FADD R95, R178, R79 ;  /* 0x0000004fb25f7221 */ /* 0x000fe20000000000 */
[--C-:B------:R-:W-:Y:S01]  /*3260*/  FADD R108, R108, -R25.reuse ;  /* 0x800000196c6c7221 */ /* 0x100fe20000000000 */
[----:B------:R-:W-:Y:S01]  /*3270*/  F2FP.F16.F32.PACK_AB R81, R132, R81 ;  /* 0x000000518451723e */ /* 0x000fe200000000ff */
[----:B------:R-:W-:Y:S01]  /*3280*/  FMUL R68, R99, R68 ;  /* 0x0000004463447220 */ /* 0x000fe20000400000 */
[----:B------:R-:W-:Y:S01]  /*3290*/  F2FP.F16.F32.PACK_AB R83, R177, R168 ;  /* 0x000000a8b153723e */ /* 0x000fe200000000ff */
[----:B------:R-:W-:Y:S01]  /*32a0*/  FMUL R69, R99, R69 ;  /* 0x0000004563457220 */ /* 0x000fe20000400000 */
[C---:B-1----:R-:W-:Y:S01]  /*32b0*/  FMUL R70, R111.reuse, R70 ;  /* 0x000000466f467220 */ /* 0x042fe20000400000 */
[----:B------:R-:W-:Y:S01]  /*32c0*/  FMUL R71, R111, R71 ;  /* 0x000000476f477220 */ /* 0x000fe20000400000 */
[----:B------:R-:W-:Y:S01]  /*32d0*/  FMUL R169, R182, 1.4426950216293334961 ;  /* 0x3fb8aa3bb6a97820 */ /* 0x000fe20000400000 */
[----:B------:R-:W-:Y:S01]  /*32e0*/  FADD R184, R184, -R25 ;  /* 0x80000019b8b87221 */ /* 0x000fe20000000000 */
[----:B------:R-:W-:Y:S01]  /*32f0*/  FMUL R109, R109, 1.4426950216293334961 ;  /* 0x3fb8aa3b6d6d7820 */ /* 0x000fe20000400000 */
[----:B------:R-:W-:Y:S01]  /*3300*/  F2FP.F16.F32.PACK_AB R78, R178, R91 ;  /* 0x0000005bb24e723e */ /* 0x000fe200000000ff */
[----:B------:R-:W-:Y:S01]  /*3310*/  FMUL R92, R99, R64 ;  /* 0x00000040635c7220 */ /* 0x000fe20000400000 */
[----:B------:R-:W1:Y:S01]  /*3320*/  MUFU.EX2 R129, R129 ;  /* 0x0000008100817308 */ /* 0x000e620000000800 */
[----:B----4-:R-:W-:Y:S01]  /*3330*/  FADD R91, R136, R93 ;  /* 0x0000005d885b7221 */ /* 0x010fe20000000000 */
[----:B------:R-:W-:Y:S01]  /*3340*/  FADD R90, R90, -R97 ;  /* 0x800000615a5a7221 */ /* 0x000fe20000000000 */
[----:B------:R-:W-:Y:S01]  /*3350*/  FADD R64, R88, R95 ;  /* 0x0000005f58407221 */ /* 0x000fe20000000000 */
[----:B------:R-:W-:Y:S01]  /*3360*/  FMUL R108, R108, 1.4426950216293334961 ;  /* 0x3fb8aa3b6c6c7820 */ /* 0x000fe20000400000 */
[----:B------:R-:W-:Y:S01]  /*3370*/  FMUL R174, R184, 1.4426950216293334961 ;  /* 0x3fb8aa3bb8ae7820 */ /* 0x000fe20000400000 */
[----:B------:R-:W-:Y:S01]  /*3380*/  FADD R185, R185, -R25 ;  /* 0x80000019b9b97221 */ /* 0x000fe20000000000 */
[----:B------:R-:W-:Y:S01]  /*3390*/  FADD R175, R175, -R97 ;  /* 0x80000061afaf7221 */ /* 0x000fe20000000000 */
[----:B------:R-:W-:Y:S01]  /*33a0*/  FMUL R94, R111, R66 ;  /* 0x000000426f5e7220 */ /* 0x000fe20000400000 */
[----:B------:R-:W2:Y:S01]  /*33b0*/  MUFU.EX2 R169, R169 ;  /* 0x000000a900a97308 */ /* 0x000ea20000000800 */
[C---:B------:R-:W-:Y:S01]  /*33c0*/  HMMA.16816.F32 R68, R80.reuse, R72, R68 ;  /* 0x000000485044723c */ /* 0x040fe20000001844 */
[----:B------:R-:W-:Y:S01]  /*33d0*/  FMUL R93, R99, R65 ;  /* 0x00000041635d7220 */ /* 0x000fe20000400000 */
[----:B------:R-:W-:Y:S01]  /*33e0*/  FMUL R95, R111, R67 ;  /* 0x000000436f5f7220 */ /* 0x000fe20000400000 */
[C---:B---3--:R-:W-:Y:S01]  /*33f0*/  FADD R66, R89.reuse, R64 ;  /* 0x0000004059427221 */ /* 0x048fe20000000000 */
[----:B-----5:R-:W-:Y:S01]  /*3400*/  FADD R72, R128, R91 ;  /* 0x0000005b80487221 */ /* 0x020fe20000000000 */
[----:B------:R-:W-:Y:S01]  /*3410*/  F2FP.F16.F32.PACK_AB R64, R89, R88 ;  /* 0x000000585940723e */ /* 0x000fe200000000ff */
[----:B------:R-:W-:Y:S01]  /*3420*/  FMUL R132, R90, 1.4426950216293334961 ;  /* 0x3fb8aa3b5a847820 */ /* 0x000fe20000400000 */
[----:B------:R-:W-:Y:S01]  /*3430*/  MUFU.EX2 R119, R109 ;  /* 0x0000006d00777308 */ /* 0x000fe20000000800 */
[----:B------:R-:W-:Y:S01]  /*3440*/  FMUL R130, R185, 1.4426950216293334961 ;  /* 0x3fb8aa3bb9827820 */ /* 0x000fe20000400000 */
[----:B------:R-:W-:Y:S01]  /*3450*/  FADD R186, R186, -R25 ;  /* 0x80000019baba7221 */ /* 0x000fe20000000000 */
[----:B------:R-:W-:Y:S01]  /*3460*/  FADD R214, R214, -R97 ;  /* 0x80000061d6d67221 */ /* 0x000fe20000000000 */
[----:B------:R-:W3:Y:S04]  /*3470*/  LDSM.16.M88.4 R88, [R23+UR5] ;  /* 0x000000051758783b */ /* 0x000ee80008000200 */
[----:B------:R4:W-:Y:S01]  /*3480*/  MUFU.EX2 R109, R108 ;  /* 0x0000006c006d7308 */ /* 0x0009e20000000800 */
[----:B------:R-:W-:Y:S01]  /*3490*/  FMUL R171, R186, 1.4426950216293334961 ;  /* 0x3fb8aa3bbaab7820 */ /* 0x000fe20000400000 */
[----:B------:R-:W-:Y:S01]  /*34a0*/  FMUL R117, R214, 1.4426950216293334961 ;  /* 0x3fb8aa3bd6757820 */ /* 0x000fe20000400000 */
[----:B0-----:R-:W-:Y:S01]  /*34b0*/  HMMA.16816.F32 R92, R80, R84, R92 ;  /* 0x00000054505c723c */ /* 0x001fe2000000185c */
[----:B------:R-:W0:Y:S01]  /*34c0*/  LDSM.16.M88.4 R80, [R23+UR5+0x800] ;  /* 0x000800051750783b */ /* 0x000e220008000200 */
[----:B----4-:R-:W-:-:S03]  /*34d0*/  FMUL R108, R175, 1.4426950216293334961 ;  /* 0x3fb8aa3baf6c7820 */ /* 0x010fc60000400000 */
[----:B------:R-:W4:Y:S01]  /*34e0*/  MUFU.EX2 R174, R174 ;  /* 0x000000ae00ae7308 */ /* 0x000f220000000800 */
[--C-:B------:R-:W-:Y:S01]  /*34f0*/  FADD R124, R124, -R25.reuse ;  /* 0x800000197c7c7221 */ /* 0x100fe20000000000 */
[----:B------:R-:W-:Y:S01]  /*3500*/  FADD R190, R190, -R25 ;  /* 0x80000019bebe7221 */ /* 0x000fe20000000000 */
[----:B------:R-:W-:-:S05]  /*3510*/  FADD R216, R216, -R97 ;  /* 0x80000061d8d87221 */ /* 0x000fca0000000000 */
[----:B------:R-:W5:Y:S01]  /*3520*/  MUFU.EX2 R130, R130 ;  /* 0x0000008200827308 */ /* 0x000f620000000800 */
[----:B------:R-:W-:Y:S01]  /*3530*/  FMUL R105, R124, 1.4426950216293334961 ;  /* 0x3fb8aa3b7c697820 */ /* 0x000fe20000400000 */
[----:B-1----:R-:W-:-:S06]  /*3540*/  FADD R67, R129, R72 ;  /* 0x0000004881437221 */ /* 0x002fcc0000000000 */
[----:B------:R-:W1:Y:S01]  /*3550*/  MUFU.EX2 R108, R108 ;  /* 0x0000006c006c7308 */ /* 0x000e620000000800 */
[----:B------:R-:W-:Y:S01]  /*3560*/  FMUL R138, R190, 1.4426950216293334961 ;  /* 0x3fb8aa3bbe8a7820 */ /* 0x000fe20000400000 */
[----:B------:R-:W-:Y:S01]  /*3570*/  FADD R189, R189, -R25 ;  /* 0x80000019bdbd7221 */ /* 0x000fe20000000000 */
[----:B------:R-:W-:Y:S01]  /*3580*/  FMUL R124, R216, 1.4426950216293334961 ;  /* 0x3fb8aa3bd87c7820 */ /* 0x000fe20000400000 */
[----:B------:R-:W-:-:S04]  /*3590*/  F2FP.F16.F32.PACK_AB R77, R192, R179 ;  /* 0x000000b3c04d723e */ /* 0x000fc800000000ff */
[----:B------:R-:W0:Y:S01]  /*35a0*/  MUFU.EX2 R171, R171 ;  /* 0x000000ab00ab7308 */ /* 0x000e220000000800 */
[----:B------:R-:W-:Y:S01]  /*35b0*/  F2FP.F16.F32.PACK_AB R79, R136, R123 ;  /* 0x0000007b884f723e */ /* 0x000fe200000000ff */
[----:B--2---:R-:W-:Y:S01]  /*35c0*/  FADD R73, R169, R66 ;  /* 0x00000042a9497221 */ /* 0x004fe20000000000 */
[----:B------:R-:W-:-:S05]  /*35d0*/  FADD R72, R112, R67 ;  /* 0x0000004370487221 */ /* 0x000fca0000000000 */
[----:B------:R-:W2:Y:S01]  /*35e0*/  MUFU.EX2 R117, R117 ;  /* 0x0000007500757308 */ /* 0x000ea20000000800 */
[----:B------:R-:W-:Y:S01]  /*35f0*/  FMUL R135, R189, 1.4426950216293334961 ;  /* 0x3fb8aa3bbd877820 */ /* 0x000fe20000400000 */
[--C-:B------:R-:W-:Y:S01]  /*3600*/  FADD R187, R187, -R25.reuse ;  /* 0x80000019bbbb7221 */ /* 0x100fe20000000000 */
[----:B------:R-:W-:Y:S01]  /*3610*/  FADD R122, R122, -R25 ;  /* 0x800000197a7a7221 */ /* 0x000fe20000000000 */
[----:B----4-:R-:W-:Y:S01]  /*3620*/  FADD R73, R174, R73 ;  /* 0x00000049ae497221 */ /* 0x010fe20000000000 */
[----:B------:R-:W-:Y:S01]  /*3630*/  FADD R85, R121, R72 ;  /* 0x0000004879557221 */ /* 0x000fe20000000000 */
[----:B------:R-:W-:Y:S02]  /*3640*/  FMUL R176, R187, 1.4426950216293334961 ;  /* 0x3fb8aa3bbbb07820 */ /* 0x000fe40000400000 */
[----:B------:R-:W4:Y:S01]  /*3650*/  MUFU.EX2 R138, R138 ;  /* 0x0000008a008a7308 */ /* 0x000f220000000800 */
[----:B------:R-:W-:Y:S01]  /*3660*/  FADD R116, R116, -R25 ;  /* 0x8000001974747221 */ /* 0x000fe20000000000 */
[----:B------:R-:W-:Y:S01]  /*3670*/  FADD R180, R180, -R97 ;  /* 0x80000061b4b47221 */ /* 0x000fe20000000000 */
[----:B------:R-:W-:Y:S05]  /*3680*/  HMMA.16816.F32 R68, R76, R74, R68 ;  /* 0x0000004a4c44723c */ /* 0x000fea0000001844 */
[----:B------:R-:W3:Y:S01]  /*3690*/  MUFU.EX2 R124, R124 ;  /* 0x0000007c007c7308 */ /* 0x000ee20000000800 */
[----:B------:R-:W-:Y:S01]  /*36a0*/  FMUL R107, R122, 1.4426950216293334961 ;  /* 0x3fb8aa3b7a6b7820 */ /* 0x000fe20000400000 */
[----:B-----5:R-:W-:Y:S01]  /*36b0*/  FADD R72, R130, R73 ;  /* 0x0000004982487221 */ /* 0x020fe20000000000 */
[----:B-1----:R-:W-:Y:S01]  /*36c0*/  FADD R84, R108, R85 ;  /* 0x000000556c547221 */ /* 0x002fe20000000000 */
[----:B------:R-:W-:Y:S01]  /*36d0*/  FMUL R116, R116, 1.4426950216293334961 ;  /* 0x3fb8aa3b74747820 */ /* 0x000fe20000400000 */
[----:B------:R-:W-:Y:S01]  /*36e0*/  FMUL R122, R180, 1.4426950216293334961 ;  /* 0x3fb8aa3bb47a7820 */ /* 0x000fe20000400000 */
[----:B------:R-:W-:-:S02]  /*36f0*/  FADD R173, R173, -R97 ;  /* 0x80000061adad7221 */ /* 0x000fc40000000000 */
[----:B------:R-:W1:Y:S01]  /*3700*/  MUFU.EX2 R135, R135 ;  /* 0x0000008700877308 */ /* 0x000e620000000800 */
[----:B------:R-:W-:Y:S01]  /*3710*/  HMMA.16816.F32 R92, R76, R86, R92 ;  /* 0x000000564c5c723c */ /* 0x000fe2000000185c */
[----:B0-----:R-:W-:Y:S01]  /*3720*/  FADD R74, R171, R72 ;  /* 0x00000048ab4a7221 */ /* 0x001fe20000000000 */
[----:B--2---:R-:W-:Y:S01]  /*3730*/  FADD R84, R117, R84 ;  /* 0x0000005475547221 */ /* 0x004fe20000000000 */
[----:B------:R-:W-:Y:S01]  /*3740*/  FADD R188, R188, -R25 ;  /* 0x80000019bcbc7221 */ /* 0x000fe20000000000 */
[----:B------:R-:W-:-:S03]  /*3750*/  FMUL R133, R173, 1.4426950216293334961 ;  /* 0x3fb8aa3bad857820 */ /* 0x000fc60000400000 */
[----:B------:R-:W0:Y:S01]  /*3760*/  MUFU.EX2 R176, R176 ;  /* 0x000000b000b07308 */ /* 0x000e220000000800 */
[----:B------:R-:W-:Y:S01]  /*3770*/  FADD R212, R212, -R97 ;  /* 0x80000061d4d47221 */ /* 0x000fe20000000000 */
[----:B------:R-:W-:Y:S01]  /*3780*/  FADD R75, R131, R74 ;  /* 0x0000004a834b7221 */ /* 0x000fe20000000000 */
[----:B------:R-:W-:Y:S01]  /*3790*/  FADD R77, R113, R84 ;  /* 0x00000054714d7221 */ /* 0x000fe20000000000 */
[----:B------:R-:W-:Y:S01]  /*37a0*/  FMUL R114, R188, 1.4426950216293334961 ;  /* 0x3fb8aa3bbc727820 */ /* 0x000fe20000400000 */
[----:B------:R-:W-:-:S03]  /*37b0*/  F2FP.F16.F32.PACK_AB R65, R129, R128 ;  /* 0x000000808141723e */ /* 0x000fc600000000ff */
[----:B------:R-:W2:Y:S01]  /*37c0*/  MUFU.EX2 R116, R116 ;  /* 0x0000007400747308 */ /* 0x000ea20000000800 */
[----:B------:R-:W-:Y:S01]  /*37d0*/  F2FP.F16.F32.PACK_AB R66, R174, R169 ;  /* 0x000000a9ae42723e */ /* 0x000fe200000000ff */
[----:B------:R-:W-:Y:S01]  /*37e0*/  FMUL R212, R212, 1.4426950216293334961 ;  /* 0x3fb8aa3bd4d47820 */ /* 0x000fe20000400000 */
[----:B------:R-:W-:-:S05]  /*37f0*/  F2FP.F16.F32.PACK_AB R67, R121, R112 ;  /* 0x000000707943723e */ /* 0x000fca00000000ff */
[----:B------:R-:W5:Y:S01]  /*3800*/  MUFU.EX2 R122, R122 ;  /* 0x0000007a007a7308 */ /* 0x000f620000000800 */
[----:B----4-:R-:W-:Y:S01]  /*3810*/  FADD R76, R138, R75 ;  /* 0x0000004b8a4c7221 */ /* 0x010fe20000000000 */
[----:B---3--:R-:W-:Y:S01]  /*3820*/  FADD R77, R124, R77 ;  /* 0x0000004d7c4d7221 */ /* 0x008fe20000000000 */
[----:B------:R-:W-:-:S05]  /*3830*/  FADD R172, R172, -R97 ;  /* 0x80000061acac7221 */ /* 0x000fca0000000000 */
[----:B------:R-:W3:Y:S01]  /*3840*/  MUFU.EX2 R133, R133 ;  /* 0x0000008500857308 */ /* 0x000ee20000000800 */
[----:B-1----:R-:W-:Y:S01]  /*3850*/  FADD R79, R135, R76 ;  /* 0x0000004c874f7221 */ /* 0x002fe20000000000 */
[----:B------:R-:W-:Y:S01]  /*3860*/  FADD R78, R120, R77 ;  /* 0x0000004d784e7221 */ /* 0x000fe20000000000 */
[----:B------:R-:W-:Y:S01]  /*3870*/  FMUL R128, R172, 1.4426950216293334961 ;  /* 0x3fb8aa3bac807820 */ /* 0x000fe20000400000 */
[----:B------:R-:W-:Y:S01]  /*3880*/  FADD R170, R170, -R97 ;  /* 0x80000061aaaa7221 */ /* 0x000fe20000000000 */
[----:B------:R-:W-:Y:S01]  /*3890*/  HMMA.16816.F32 R84, R64, R88, R68 ;  /* 0x000000584054723c */ /* 0x000fe20000001844 */
[----:B------:R-:W1:Y:S02]  /*38a0*/  LDSM.16.M88.4 R68, [R7+UR5+0x80] ;  /* 0x000080050744783b */ /* 0x000e640008000200 */
[----:B------:R-:W4:Y:S01]  /*38b0*/  MUFU.EX2 R114, R114 ;  /* 0x0000007200727308 */ /* 0x000f220000000800 */
[----:B0-----:R-:W-:Y:S01]  /*38c0*/  FADD R79, R176, R79 ;  /* 0x0000004fb04f7221 */ /* 0x001fe20000000000 */
[----:B------:R-:W-:-:S06]  /*38d0*/  FADD R89, R125, R78 ;  /* 0x0000004e7d597221 */ /* 0x000fcc0000000000 */
[----:B------:R-:W0:Y:S01]  /*38e0*/  MUFU.EX2 R123, R212 ;  /* 0x000000d4007b7308 */ /* 0x000e220000000800 */
[----:B------:R-:W-:Y:S01]  /*38f0*/  FMUL R121, R170, 1.4426950216293334961 ;  /* 0x3fb8aa3baa797820 */ /* 0x000fe20000400000 */
[----:B------:R-:W-:Y:S01]  /*3900*/  FADD R167, R167, -R97 ;  /* 0x80000061a7a77221 */ /* 0x000fe20000000000 */
[----:B------:R-:W-:Y:S05]  /*3910*/  HMMA.16816.F32 R92, R64, R80, R92 ;  /* 0x00000050405c723c */ /* 0x000fea000000185c */
[----:B------:R-:W0:Y:S01]  /*3920*/  MUFU.EX2 R132, R132 ;  /* 0x0000008400847308 */ /* 0x000e220000000800 */
[----:B------:R-:W-:Y:S01]  /*3930*/  F2FP.F16.F32.PACK_AB R73, R117, R108 ;  /* 0x0000006c7549723e */ /* 0x000fe200000000ff */
[----:B--2---:R-:W-:Y:S01]  /*3940*/  FADD R78, R116, R79 ;  /* 0x0000004f744e7221 */ /* 0x004fe20000000000 */
[----:B-----5:R-:W-:Y:S01]  /*3950*/  FADD R80, R122, R89 ;  /* 0x000000597a507221 */ /* 0x020fe20000000000 */
[----:B------:R-:W-:Y:S01]  /*3960*/  FMUL R108, R167, 1.4426950216293334961 ;  /* 0x3fb8aa3ba76c7820 */ /* 0x000fe20000400000 */
[----:B------:R-:W-:Y:S01]  /*3970*/  FADD R139, R139, -R97 ;  /* 0x800000618b8b7221 */ /* 0x000fe20000000000 */
[----:B------:R-:W2:Y:S02]  /*3980*/  LDSM.16.M88.4 R64, [R7+UR5+0x880] ;  /* 0x000880050740783b */ /* 0x000ea40008000200 */
[----:B------:R-:W5:Y:S01]  /*3990*/  MUFU.EX2 R104, R104 ;  /* 0x0000006800687308 */ /* 0x000f620000000800 */
[----:B------:R-:W-:Y:S01]  /*39a0*/  FADD R81, R119, R78 ;  /* 0x0000004e77517221 */ /* 0x000fe20000000000 */
[----:B---3--:R-:W-:-:S06]  /*39b0*/  FADD R80, R133, R80 ;  /* 0x0000005085507221 */ /* 0x008fcc0000000000 */
[----:B------:R-:W3:Y:S01]  /*39c0*/  MUFU.EX2 R128, R128 ;  /* 0x0000008000807308 */ /* 0x000ee20000000800 */
[----:B------:R-:W-:Y:S01]  /*39d0*/  FADD R134, R134, -R97 ;  /* 0x8000006186867221 */ /* 0x000fe20000000000 */
[----:B------:R-:W-:Y:S01]  /*39e0*/  F2FP.F16.F32.PACK_AB R72, R171, R130 ;  /* 0x00000082ab48723e */ /* 0x000fe200000000ff */
[----:B------:R-:W-:Y:S01]  /*39f0*/  FMUL R139, R139, 1.4426950216293334961 ;  /* 0x3fb8aa3b8b8b7820 */ /* 0x000fe20000400000 */
[----:B------:R-:W-:-:S04]  /*3a00*/  F2FP.F16.F32.PACK_AB R74, R138, R131 ;  /* 0x000000838a4a723e */ /* 0x000fc800000000ff */
[----:B------:R-:W1:Y:S01]  /*3a10*/  MUFU.EX2 R121, R121 ;  /* 0x0000007900797308 */ /* 0x000e620000000800 */
[----:B------:R-:W-:Y:S01]  /*3a20*/  F2FP.F16.F32.PACK_AB R75, R124, R113 ;  /* 0x000000717c4b723e */ /* 0x000fe200000000ff */
[----:B----4-:R-:W-:Y:S01]  /*3a30*/  FADD R88, R114, R81 ;  /* 0x0000005172587221 */ /* 0x010fe20000000000 */
[----:B0-----:R-:W-:Y:S01]  /*3a40*/  FADD R89, R123, R80 ;  /* 0x000000507b597221 */ /* 0x001fe20000000000 */
[----:B------:R-:W-:Y:S01]  /*3a50*/  FMUL R134, R134, 1.4426950216293334961 ;  /* 0x3fb8aa3b86867820 */ /* 0x000fe20000400000 */
[----:B------:R-:W-:-:S03]  /*3a60*/  FADD R127, R127, -R97 ;  /* 0x800000617f7f7221 */ /* 0x000fc60000000000 */
[----:B------:R-:W0:Y:S01]  /*3a70*/  MUFU.EX2 R100, R100 ;  /* 0x0000006400647308 */ /* 0x000e220000000800 */
[----:B------:R-:W-:Y:S01]  /*3a80*/  FADD R81, R115, R88 ;  /* 0x0000005873517221 */ /* 0x000fe20000000000 */
[----:B------:R-:W-:-:S06]  /*3a90*/  FADD R89, R132, R89 ;  /* 0x0000005984597221 */ /* 0x000fcc0000000000 */
[----:B------:R-:W4:Y:S01]  /*3aa0*/  MUFU.EX2 R108, R108 ;  /* 0x0000006c006c7308 */ /* 0x000f220000000800 */
[----:B------:R-:W-:Y:S01]  /*3ab0*/  FMUL R127, R127, 1.4426950216293334961 ;  /* 0x3fb8aa3b7f7f7820 */ /* 0x000fe20000400000 */
[----:B------:R-:W-:Y:S01]  /*3ac0*/  FADD R126, R126, -R97 ;  /* 0x800000617e7e7221 */ /* 0x000fe20000000000 */
[----:B------:R-:W-:Y:S05]  /*3ad0*/  HMMA.16816.F32 R84, R72, R90, R84 ;  /* 0x0000005a4854723c */ /* 0x000fea0000001854 */
[----:B------:R-:W0:Y:S01]  /*3ae0*/  MUFU.EX2 R105, R105 ;  /* 0x0000006900697308 */ /* 0x000e220000000800 */
[----:B-----5:R-:W-:Y:S01]  /*3af0*/  FADD R80, R104, R81 ;  /* 0x0000005168507221 */ /* 0x020fe20000000000 */
[----:B---3--:R-:W-:-:S06]  /*3b00*/  FADD R88, R128, R89 ;  /* 0x0000005980587221 */ /* 0x008fcc0000000000 */
[----:B------:R-:W3:Y:S01]  /*3b10*/  MUFU.EX2 R113, R139 ;  /* 0x0000008b00717308 */ /* 0x000ee20000000800 */
[----:B------:R-:W-:Y:S01]  /*3b20*/  FMUL R126, R126, 1.4426950216293334961 ;  /* 0x3fb8aa3b7e7e7820 */ /* 0x000fe20000400000 */
[----:B------:R-:W-:Y:S01]  /*3b30*/  FADD R118, R118, -R97 ;  /* 0x8000006176767221 */ /* 0x000fe20000000000 */
[----:B------:R-:W-:-:S05]  /*3b40*/  FADD R81, R109, R80 ;  /* 0x000000506d517221 */ /* 0x000fca0000000000 */
[----:B------:R-:W5:Y:S01]  /*3b50*/  MUFU.EX2 R102, R102 ;  /* 0x0000006600667308 */ /* 0x000f620000000800 */
[----:B-1----:R-:W-:Y:S01]  /*3b60*/  FADD R91, R121, R88 ;  /* 0x00000058795b7221 */ /* 0x002fe20000000000 */
[----:B------:R-:W-:-:S06]  /*3b70*/  FADD R110, R110, -R97 ;  /* 0x800000616e6e7221 */ /* 0x000fcc0000000000 */
[----:B------:R-:W1:Y:S01]  /*3b80*/  MUFU.EX2 R134, R134 ;  /* 0x0000008600867308 */ /* 0x000e620000000800 */
[----:B------:R-:W-:Y:S01]  /*3b90*/  FMUL R118, R118, 1.4426950216293334961 ;  /* 0x3fb8aa3b76767820 */ /* 0x000fe20000400000 */
[----:B------:R-:W-:Y:S01]  /*3ba0*/  HMMA.16816.F32 R92, R72, R82, R92 ;  /* 0x00000052485c723c */ /* 0x000fe2000000185c */
[----:B0-----:R-:W-:-:S05]  /*3bb0*/  FADD R72, R100, R81 ;  /* 0x0000005164487221 */ /* 0x001fca0000000000 */
[----:B------:R-:W0:Y:S01]  /*3bc0*/  MUFU.EX2 R107, R107 ;  /* 0x0000006b006b7308 */ /* 0x000e220000000800 */
[----:B----4-:R-:W-:Y:S01]  /*3bd0*/  FADD R74, R108, R91 ;  /* 0x0000005b6c4a7221 */ /* 0x010fe20000000000 */
[----:B------:R-:W-:-:S06]  /*3be0*/  FMUL R110, R110, 1.4426950216293334961 ;  /* 0x3fb8aa3b6e6e7820 */ /* 0x000fcc0000400000 */
[----:B------:R-:W4:Y:S01]  /*3bf0*/  MUFU.EX2 R127, R127 ;  /* 0x0000007f007f7308 */ /* 0x000f220000000800 */
[----:B------:R-:W-:Y:S01]  /*3c00*/  F2FP.F16.F32.PACK_AB R76, R176, R135 ;  /* 0x00000087b04c723e */ /* 0x000fe200000000ff */
[----:B------:R-:W-:Y:S01]  /*3c10*/  FADD R106, R106, -R97 ;  /* 0x800000616a6a7221 */ /* 0x000fe20000000000 */
[----:B------:R-:W-:-:S05]  /*3c20*/  F2FP.F16.F32.PACK_AB R77, R125, R120 ;  /* 0x000000787d4d723e */ /* 0x000fca00000000ff */
[----:B------:R-:W0:Y:S01]  /*3c30*/  MUFU.EX2 R96, R96 ;  /* 0x0000006000607308 */ /* 0x000e220000000800 */
[----:B------:R-:W-:Y:S01]  /*3c40*/  F2FP.F16.F32.PACK_AB R78, R119, R116 ;  /* 0x00000074774e723e */ /* 0x000fe200000000ff */
[----:B------:R-:W-:Y:S01]  /*3c50*/  FADD R73, R105, R72 ;  /* 0x0000004869497221 */ /* 0x000fe20000000000 */
[----:B------:R-:W-:-:S05]  /*3c60*/  F2FP.F16.F32.PACK_AB R79, R133, R122 ;  /* 0x0000007a854f723e */ /* 0x000fca00000000ff */
[----:B------:R-:W0:Y:S01]  /*3c70*/  MUFU.EX2 R126, R126 ;  /* 0x0000007e007e7308 */ /* 0x000e220000000800 */
[----:B---3--:R-:W-:Y:S01]  /*3c80*/  FADD R75, R113, R74 ;  /* 0x0000004a714b7221 */ /* 0x008fe20000000000 */
[----:B------:R-:W-:Y:S01]  /*3c90*/  FMUL R106, R106, 1.4426950216293334961 ;  /* 0x3fb8aa3b6a6a7820 */ /* 0x000fe20000400000 */
[----:B-----5:R-:W-:-:S05]  /*3ca0*/  FADD R74, R102, R73 ;  /* 0x00000049664a7221 */ /* 0x020fca0000000000 */
[----:B------:R-:W3:Y:S01]  /*3cb0*/  MUFU.EX2 R101, R101 ;  /* 0x0000006500657308 */ /* 0x000ee20000000800 */
[----:B-1----:R-:W-:-:S07]  /*3cc0*/  FADD R80, R134, R75 ;  /* 0x0000004b86507221 */ /* 0x002fce0000000000 */
[----:B------:R-:W1:Y:S01]  /*3cd0*/  MUFU.EX2 R89, R118 ;  /* 0x0000007600597308 */ /* 0x000e620000000800 */
[----:B------:R-:W-:Y:S01]  /*3ce0*/  HMMA.16816.F32 R84, R76, R68, R84 ;  /* 0x000000444c54723c */ /* 0x000fe20000001854 */
[----:B0-----:R-:W-:Y:S01]  /*3cf0*/  FADD R75, R107, R74 ;  /* 0x0000004a6b4b7221 */ /* 0x001fe20000000000 */
[----:B----4-:R-:W-:Y:S02]  /*3d00*/  FADD R91, R127, R80 ;  /* 0x000000507f5b7221 */ /* 0x010fe40000000000 */
[----:B------:R-:W0:Y:S03]  /*3d10*/  LDSM.16.M88.4 R80, [R23+UR5+0x80] ;  /* 0x000080051750783b */ /* 0x000e260008000200 */
[----:B------:R-:W4:Y:S08]  /*3d20*/  MUFU.EX2 R98, R98 ;  /* 0x0000006200627308 */ /* 0x000f300000000800 */
[----:B------:R-:W5:Y:S01]  /*3d30*/  MUFU.EX2 R110, R110 ;  /* 0x0000006e006e7308 */ /* 0x000f620000000800 */
[----:B------:R-:W-:Y:S01]  /*3d40*/  FADD R68, R96, R75 ;  /* 0x0000004b60447221 */ /* 0x000fe20000000000 */
[----:B------:R-:W-:-:S06]  /*3d50*/  FADD R74, R126, R91 ;  /* 0x0000005b7e4a7221 */ /* 0x000fcc0000000000 */
[----:B------:R-:W0:Y:S08]  /*3d60*/  MUFU.EX2 R103, R103 ;  /* 0x0000006700677308 */ /* 0x000e300000000800 */
[----:B------:R-:W0:Y:S01]  /*3d70*/  MUFU.EX2 R69, R106 ;  /* 0x0000006a00457308 */ /* 0x000e220000000800 */
[----:B--2---:R-:W-:Y:S01]  /*3d80*/  HMMA.16816.F32 R92, R76, R64, R92 ;  /* 0x000000404c5c723c */ /* 0x004fe2000000185c */
[----:B---3--:R-:W-:Y:S01]  /*3d90*/  FADD R65, R101, R68 ;  /* 0x0000004465417221 */ /* 0x008fe20000000000 */
[----:B-1----:R-:W-:Y:S01]  /*3da0*/  FADD R91, R89, R74 ;  /* 0x0000004a595b7221 */ /* 0x002fe20000000000 */
[----:B------:R-:W-:Y:S01]  /*3db0*/  LDSM.16.M88.4 R76, [R23+UR5+0x880] ;  /* 0x00088005174c783b */ /* 0x000fe20008000200 */
[----:B------:R-:W-:Y:S01]  /*3dc0*/  F2FP.F16.F32.PACK_AB R72, R115, R114 ;  /* 0x000000727348723e */ /* 0x000fe200000000ff */
[----:B----4-:R-:W-:Y:S01]  /*3dd0*/  FADD R64, R98, R65 ;  /* 0x0000004162407221 */ /* 0x010fe20000000000 */
[----:B-----5:R-:W-:Y:S01]  /*3de0*/  FADD R88, R110, R91 ;  /* 0x0000005b6e587221 */ /* 0x020fe20000000000 */
[----:B------:R-:W-:-:S02]  /*3df0*/  F2FP.F16.F32.PACK_AB R73, R132, R123 ;  /* 0x0000007b8449723e */ /* 0x000fc400000000ff */
[----:B------:R-:W-:Y:S02]  /*3e00*/  F2FP.F16.F32.PACK_AB R74, R109, R104 ;  /* 0x000000686d4a723e */ /* 0x000fe400000000ff */
[----:B------:R-:W-:Y:S01]  /*3e10*/  F2FP.F16.F32.PACK_AB R75, R121, R128 ;  /* 0x00000080794b723e */ /* 0x000fe200000000ff */
[----:B0-----:R-:W-:Y:S01]  /*3e20*/  FADD R68, R103, R64 ;  /* 0x0000004067447221 */ /* 0x001fe20000000000 */
[----:B------:R-:W-:-:S05]  /*3e30*/  FADD R88, R69, R88 ;  /* 0x0000005845587221 */ /* 0x000fca0000000000 */
[C---:B------:R-:W-:Y:S01]  /*3e40*/  HMMA.16816.F32 R84, R72.reuse, R70, R84 ;  /* 0x000000464854723c */ /* 0x040fe20000001854 */
[----:B------:R-:W0:Y:S04]  /*3e50*/  SHFL.BFLY PT, R71, R68, 0x2, 0x1f ;  /* 0x0c401f0044477f89 */ /* 0x000e2800000e0000 */
[----:B------:R-:W1:Y:S03]  /*3e60*/  SHFL.BFLY PT, R91, R88, 0x2, 0x1f ;  /* 0x0c401f00585b7f89 */ /* 0x000e6600000e0000 */
[----:B------:R-:W-:Y:S01]  /*3e70*/  HMMA.16816.F32 R92, R72, R66, R92 ;  /* 0x00000042485c723c */ /* 0x000fe2000000185c */
[----:B------:R-:W-:Y:S02]  /*3e80*/  F2FP.F16.F32.PACK_AB R64, R105, R100 ;  /* 0x000000646940723e */ /* 0x000fe400000000ff */
[----:B------:R-:W-:-:S02]  /*3e90*/  F2FP.F16.F32.PACK_AB R65, R113, R108 ;  /* 0x0000006c7141723e */ /* 0x000fc400000000ff */
[----:B------:R-:W-:Y:S02]  /*3ea0*/  F2FP.F16.F32.PACK_AB R66, R107, R102 ;  /* 0x000000666b42723e */ /* 0x000fe400000000ff */
[----:B------:R-:W-:-:S07]  /*3eb0*/  F2FP.F16.F32.PACK_AB R67, R127, R134 ;  /* 0x000000867f43723e */ /* 0x000fce00000000ff */
[----:B------:R-:W-:Y:S01]  /*3ec0*/  HMMA.16816.F32 R84, R64, R80, R84 ;  /* 0x000000504054723c */ /* 0x000fe20000001854 */
[----:B0-----:R-:W-:Y:S01]  /*3ed0*/  FADD R80, R68, R71 ;  /* 0x0000004744507221 */ /* 0x001fe20000000000 */
[----:B-1----:R-:W-:-:S06]  /*3ee0*/  FADD R91, R88, R91 ;  /* 0x0000005b585b7221 */ /* 0x002fcc0000000000 */
[----:B------:R-:W-:Y:S01]  /*3ef0*/  HMMA.16816.F32 R64, R64, R76, R92 ;  /* 0x0000004c4040723c */ /* 0x000fe2000000185c */
[----:B------:R-:W-:Y:S04]  /*3f00*/  SHFL.BFLY PT, R77, R80, 0x1, 0x1f ;  /* 0x0c201f00504d7f89 */ /* 0x000fe800000e0000 */
[----:B------:R-:W0:Y:S01]  /*3f10*/  SHFL.BFLY PT, R76, R91, 0x1, 0x1f ;  /* 0x0c201f005b4c7f89 */ /* 0x000e2200000e0000 */
[----:B------:R-:W-:Y:S01]  /*3f20*/  UIADD3 UR4, UPT, UPT, UR4, 0x80, URZ ;  /* 0x0000008004047890 */ /* 0x000fe2000fffe0ff */
[----:B------:R-:W-:Y:S02]  /*3f30*/  F2FP.F16.F32.PACK_AB R72, R101, R96 ;  /* 0x000000606548723e */ /* 0x000fe400000000ff */
[----:B------:R-:W-:-:S03]  /*3f40*/  F2FP.F16.F32.PACK_AB R73, R89, R126 ;  /* 0x0000007e5949723e */ /* 0x000fc600000000ff */
[----:B------:R-:W-:Y:S02]  /*3f50*/  ISETP.LE.AND P0, PT, R3, UR4, PT ;  /* 0x0000000403007c0c */ /* 0x000fe4000bf03270 */
[----:B------:R-:W-:Y:S02]  /*3f60*/  F2FP.F16.F32.PACK_AB R74, R103, R98 ;  /* 0x00000062674a723e */ /* 0x000fe400000000ff */
[----:B------:R-:W-:Y:S01]  /*3f70*/  F2FP.F16.F32.PACK_AB R75, R69, R110 ;  /* 0x0000006e454b723e */ /* 0x000fe200000000ff */
[----:B------:R-:W-:Y:S01]  /*3f80*/  IMAD R8, R11, 0x80, R8 ;  /* 0x000000800b087824 */ /* 0x000fe200078e0208 */
[----:B------:R-:W-:-:S05]  /*3f90*/  LEA R14, R9, R14, 0x7 ;  /* 0x0000000e090e7211 */ /* 0x000fca00078e38ff */
[----:B------:R-:W-:Y:S01]  /*3fa0*/  HMMA.16816.F32 R68, R72, R82, R84 ;  /* 0x000000524844723c */ /* 0x000fe20000001854 */
[----:B------:R-:W-:Y:S02]  /*3fb0*/  IMAD.MOV.U32 R168, RZ, RZ, R25 ;  /* 0x000000ffffa87224 */ /* 0x000fe400078e0019 */
[----:B0-----:R-:W-:-:S05]  /*3fc0*/  FADD R76, R91, R76 ;  /* 0x0000004c5b4c7221 */ /* 0x001fca0000000000 */
[----:B------:R-:W-:Y:S01]  /*3fd0*/  HMMA.16816.F32 R64, R72, R78, R64 ;  /* 0x0000004e4840723c */ /* 0x000fe20000001840 */
[----:B------:R-:W-:Y:S01]  /*3fe0*/  FADD R72, R80, R77 ;  /* 0x0000004d50487221 */ /* 0x000fe20000000000 */
[----:B------:R-:W-:Y:S01]  /*3ff0*/  FFMA R24, R111, R24, R76 ;  /* 0x000000186f187223 */ /* 0x000fe2000000004c */
[----:B------:R-:W-:Y:S02]  /*4000*/  IMAD.MOV.U32 R166, RZ, RZ, R97 ;  /* 0x000000ffffa67224 */ /* 0x000fe400078e0061 */
[----:B------:R-:W-:Y:S01]  /*4010*/  FFMA R10, R99, R10, R72 ;  /* 0x0000000a630a7223 */ /* 0x000fe20000000048 */
[----:B------:R-:W-:-:S14]  /*4020*/  @!P0 BRA `(.L_x_1) ;  /* 0xffffffcc00988947 */ /* 0x000fdc000383ffff */
.L_x_0:
[----:B------:R-:W0:Y:S01]  /*4030*/  S2R R22, SR_TID.X ;  /* 0x0000000000167919 */ /* 0x000e220000002100 */
[----:B------:R-:W1:Y:S01]  /*4040*/  S2UR UR5, SR_CgaCtaId ;  /* 0x00000000000579c3 */ /* 0x000e620000008800 */
[C---:B------:R-:W-:Y:S01]  /*4050*/  FSETP.GT.AND P0, PT, |R24|.reuse, 8.50705917302346158658e+37, PT ;  /* 0x7e8000001800780b */ /* 0x040fe20003f04200 */
[----:B------:R-:W-:Y:S01]  /*4060*/  IMAD.MOV.U32 R15, RZ, RZ, R10 ;  /* 0x000000ffff0f7224 */ /* 0x000fe200078e000a */
[C---:B------:R-:W-:Y:S01]  /*4070*/  FSETP.GEU.AND P3, PT, |R24|.reuse, 1.175494350822287508e-38, PT ;  /* 0x008000001800780b */ /* 0x040fe20003f6e200 */
[C---:B------:R-:W-:Y:S01]  /*4080*/  FMUL R3, R24.reuse, 8388608 ;  /* 0x4b00000018037820 */ /* 0x040fe20000400000 */
[----:B------:R-:W-:Y:S01]  /*4090*/  FSETP.GEU.AND P2, PT, R24, 1.175494350822287508e-38, PT ;  /* 0x008000001800780b */ /* 0x000fe20003f4e000 */
[C---:B------:R-:W-:Y:S01]  /*40a0*/  FMUL R2, R15.reuse, 8388608 ;  /* 0x4b0000000f027820 */ /* 0x040fe20000400000 */
[----:B------:R-:W-:Y:S01]  /*40b0*/  UMOV UR4, 0x400 ;  /* 0x0000040000047882 */ /* 0x000fe20000000000 */
[----:B------:R-:W-:Y:S01]  /*40c0*/  FSETP.GEU.AND P1, PT, R15, 1.175494350822287508e-38, PT ;  /* 0x008000000f00780b */ /* 0x000fe20003f2e000 */
[----:B------:R-:W-:Y:S01]  /*40d0*/  BAR.SYNC.DEFER_BLOCKING 0x0 ;  /* 0x0000000000007b1d */ /* 0x000fe20000010000 */
[----:B------:R-:W-:-:S02]  /*40e0*/  FSEL R23, R3, R24, !P2 ;  /* 0x0000001803177208 */ /* 0x000fc40005000000 */
[----:B------:R-:W-:Y:S02]  /*40f0*/  FSEL R20, R2, R15, !P1 ;  /* 0x0000000f02147208 */ /* 0x000fe40004800000 */
[----:B------:R-:W-:Y:S01]  /*4100*/  @P0 FMUL R24, R24, 0.25 ;  /* 0x3e80000018180820 */ /* 0x000fe20000400000 */
[----:B------:R-:W-:Y:S01]  /*4110*/  FSEL R2, RZ, -23, P1 ;  /* 0xc1b80000ff027808 */ /* 0x000fe20000800000 */
[----:B------:R-:W-:Y:S01]  /*4120*/  @P0 FMUL R67, R67, 0.25 ;  /* 0x3e80000043430820 */ /* 0x000fe20000400000 */
[----:B------:R-:W-:Y:S01]  /*4130*/  FSETP.GT.AND P1, PT, |R15|, 8.50705917302346158658e+37, PT ;  /* 0x7e8000000f00780b */ /* 0x000fe20003f24200 */
[----:B------:R-:W-:Y:S01]  /*4140*/  @!P3 FMUL R24, R24, 16777216 ;  /* 0x4b8000001818b820 */ /* 0x000fe20000400000 */
[----:B------:R-:W-:Y:S01]  /*4150*/  @P0 FMUL R66, R66, 0.25 ;  /* 0x3e80000042420820 */ /* 0x000fe20000400000 */
[----:B------:R-:W-:Y:S01]  /*4160*/  @P0 FMUL R71, R71, 0.25 ;  /* 0x3e80000047470820 */ /* 0x000fe20000400000 */
[----:B------:R-:W-:Y:S01]  /*4170*/  @P0 FMUL R70, R70, 0.25 ;  /* 0x3e80000046460820 */ /* 0x000fe20000400000 */
[----:B------:R2:W3:Y:S01]  /*4180*/  MUFU.RCP R8, R24 ;  /* 0x0000001800087308 */ /* 0x0004e20000001000 */
[----:B------:R-:W-:Y:S01]  /*4190*/  @!P3 FMUL R67, R67, 16777216 ;  /* 0x4b8000004343b820 */ /* 0x000fe20000400000 */
[----:B-1----:R-:W-:Y:S01]  /*41a0*/  ULEA UR7, UR5, UR4, 0x18 ;  /* 0x0000000405077291 */ /* 0x002fe2000f8ec0ff */
[----:B------:R-:W-:Y:S01]  /*41b0*/  @!P3 FMUL R66, R66, 16777216 ;  /* 0x4b8000004242b820 */ /* 0x000fe20000400000 */
[----:B------:R-:W-:Y:S01]  /*41c0*/  @!P3 FMUL R71, R71, 16777216 ;  /* 0x4b8000004747b820 */ /* 0x000fe20000400000 */
[----:B------:R-:W-:Y:S01]  /*41d0*/  @!P3 FMUL R70, R70, 16777216 ;  /* 0x4b8000004646b820 */ /* 0x000fe20000400000 */
[----:B------:R-:W1:Y:S01]  /*41e0*/  LDCU.64 UR4, c[0x0][0x3e0] ;  /* 0x00007c00ff0477ac */ /* 0x000e620008000a00 */
[----:B------:R-:W-:Y:S01]  /*41f0*/  ISETP.GE.U32.AND P3, PT, R20, 0x7f800000, PT ;  /* 0x7f8000001400780c */ /* 0x000fe20003f66070 */
[----:B------:R-:W-:Y:S01]  /*4200*/  @P1 FMUL R65, R65, 0.25 ;  /* 0x3e80000041411820 */ /* 0x000fe20000400000 */
[----:B0-----:R-:W-:Y:S01]  /*4210*/  SHF.R.S32.HI R5, RZ, 0x4, R22 ;  /* 0x00000004ff057819 */ /* 0x001fe20000011416 */
[C---:B------:R-:W-:Y:S01]  /*4220*/  IMAD.SHL.U32 R9, R22.reuse, 0x40, RZ ;  /* 0x0000004016097824 */ /* 0x040fe200078e00ff */
[C---:B------:R-:W-:Y:S01]  /*4230*/  LOP3.LUT R4, R22.reuse, 0x8, RZ, 0xc0, !PT ;  /* 0x0000000816047812 */ /* 0x040fe200078ec0ff */
[----:B--2---:R-:W-:Y:S01]  /*4240*/  IMAD.SHL.U32 R24, R22, 0x8, RZ ;  /* 0x0000000816187824 */ /* 0x004fe200078e00ff */
[----:B------:R-:W-:Y:S01]  /*4250*/  SGXT R3, R5, 0x1 ;  /* 0x000000010503781a */ /* 0x000fe20000000200 */
[----:B------:R-:W-:Y:S01]  /*4260*/  VIADD R5, R23, 0xc0cafb0d ;  /* 0xc0cafb0d17057836 */ /* 0x000fe20000000000 */
[----:B------:R-:W-:Y:S01]  /*4270*/  LEA.HI R12, R4, UR7, RZ, 0x1f ;  /* 0x00000007040c7c11 */ /* 0x000fe2000f8ff8ff */
[----:B------:R-:W-:Y:S01]  /*4280*/  @P1 FMUL R64, R64, 0.25 ;  /* 0x3e80000040401820 */ /* 0x000fe20000400000 */
[----:B------:R-:W-:Y:S01]  /*4290*/  LOP3.LUT R16, R22, 0x20, RZ, 0xc0, !PT ;  /* 0x0000002016107812 */ /* 0x000fe200078ec0ff */
[C---:B---3--:R-:W-:Y:S01]  /*42a0*/  FMUL R14, R8.reuse, R71 ;  /* 0x00000047080e7220 */ /* 0x048fe20000400000 */
[----:B------:R-:W-:Y:S01]  /*42b0*/  FSEL R4, RZ, -23, P2 ;  /* 0xc1b80000ff047808 */ /* 0x000fe20001000000 */
[----:B------:R-:W-:Y:S01]  /*42c0*/  FMUL R13, R8, R70 ;  /* 0x00000046080d7220 */ /* 0x000fe20000400000 */
[C---:B------:R-:W-:Y:S01]  /*42d0*/  FSETP.GEU.AND P2, PT, |R15|.reuse, 1.175494350822287508e-38, PT ;  /* 0x008000000f00780b */ /* 0x040fe20003f4e200 */
[----:B------:R-:W-:Y:S01]  /*42e0*/  @P1 FMUL R15, R15, 0.25 ;  /* 0x3e8000000f0f1820 */ /* 0x000fe20000400000 */
[----:B------:R-:W-:Y:S01]  /*42f0*/  LOP3.LUT R11, R3, 0x204, RZ, 0xc0, !PT ;  /* 0x00000204030b7812 */ /* 0x000fe200078ec0ff */
[----:B------:R-:W-:Y:S01]  /*4300*/  VIADD R3, R20, 0xc0cafb0d ;  /* 0xc0cafb0d14037836 */ /* 0x000fe20000000000 */
[----:B------:R-:W-:Y:S01]  /*4310*/  ISETP.NE.U32.AND P4, PT, R16, RZ, PT ;  /* 0x000000ff1000720c */ /* 0x000fe20003f85070 */
[----:B------:R-:W-:Y:S01]  /*4320*/  @P1 FMUL R68, R68, 0.25 ;  /* 0x3e80000044441820 */ /* 0x000fe20000400000 */
[----:B------:R-:W-:Y:S01]  /*4330*/  SHF.L.U32 R26, R22, 0x1, RZ ;  /* 0x00000001161a7819 */ /* 0x000fe200000006ff */
[----:B------:R-:W-:Y:S01]  /*4340*/  @P1 FMUL R69, R69, 0.25 ;  /* 0x3e80000045451820 */ /* 0x000fe20000400000 */
[----:B------:R-:W-:Y:S01]  /*4350*/  SEL R7, RZ, 0x204, !P4 ;  /* 0x00000204ff077807 */ /* 0x000fe20006000000 */
[----:B------:R-:W-:Y:S01]  /*4360*/  IMAD R16, R16, 0x4, R11 ;  /* 0x0000000410107824 */ /* 0x000fe200078e020b */
[----:B------:R-:W-:Y:S01]  /*4370*/  LOP3.LUT R3, R3, 0xff800000, RZ, 0xc0, !PT ;  /* 0xff80000003037812 */ /* 0x000fe200078ec0ff */
[----:B-1----:R-:W-:Y:S01]  /*4380*/  UIMAD UR4, UR6, UR4, URZ ;  /* 0x00000004060472a4 */ /* 0x002fe2000f8e02ff */
[----:B------:R-:W-:Y:S01]  /*4390*/  LOP3.LUT R6, R5, 0xff800000, RZ, 0xc0, !PT ;  /* 0xff80000005067812 */ /* 0x000fe200078ec0ff */
[----:B------:R-:W-:Y:S01]  /*43a0*/  @!P2 FMUL R15, R15, 16777216 ;  /* 0x4b8000000f0fa820 */ /* 0x000fe20000400000 */
[----:B------:R-:W-:Y:S01]  /*43b0*/  LOP3.LUT R10, R7, 0x3c, R26, 0x78, !PT ;  /* 0x0000003c070a7812 */ /* 0x000fe200078e781a */
[----:B------:R-:W-:Y:S01]  /*43c0*/  @!P2 FMUL R65, R65, 16777216 ;  /* 0x4b8000004141a820 */ /* 0x000fe20000400000 */
[----:B------:R-:W-:Y:S01]  /*43d0*/  I2FP.F32.S32 R5, R3 ;  /* 0x0000000300057245 */ /* 0x000fe20000201400 */
[----:B------:R-:W-:Y:S01]  /*43e0*/  @!P2 FMUL R64, R64, 16777216 ;  /* 0x4b8000004040a820 */ /* 0x000fe20000400000 */
[----:B------:R-:W-:Y:S01]  /*43f0*/  LOP3.LUT R17, R10, 0x40, R9, 0xf8, !PT ;  /* 0x000000400a117812 */ /* 0x000fe200078ef809 */
[C---:B------:R-:W-:Y:S01]  /*4400*/  FMUL R9, R8.reuse, R67 ;  /* 0x0000004308097220 */ /* 0x040fe20000400000 */
[----:B------:R-:W-:Y:S01]  /*4410*/  FMUL R10, R8, R66 ;  /* 0x00000042080a7220 */ /* 0x000fe20000400000 */
[----:B------:R-:W-:Y:S01]  /*4420*/  FFMA.FTZ R2, R5, 1.1920928955078125e-07, R2 ;  /* 0x3400000005027823 */ /* 0x000fe20000010002 */
[----:B------:R-:W-:Y:S01]  /*4430*/  SHF.R.S32.HI R5, RZ, 0x3, R22 ;  /* 0x00000003ff057819 */ /* 0x000fe20000011416 */
[----:B------:R-:W0:Y:S01]  /*4440*/  MUFU.RCP R8, R15 ;  /* 0x0000000f00087308 */ /* 0x000e220000001000 */
[----:B------:R-:W-:Y:S01]  /*4450*/  LOP3.LUT R21, R22, 0x10, RZ, 0xc0, !PT ;  /* 0x0000001016157812 */ /* 0x000fe200078ec0ff */
[----:B------:R-:W-:Y:S01]  /*4460*/  @!P2 FMUL R68, R68, 16777216 ;  /* 0x4b8000004444a820 */ /* 0x000fe20000400000 */
[----:B------:R-:W-:Y:S01]  /*4470*/  SGXT R5, R5, 0x1 ;  /* 0x000000010505781a */ /* 0x000fe20000000200 */
[----:B------:R-:W-:Y:S01]  /*4480*/  @!P2 FMUL R69, R69, 16777216 ;  /* 0x4b8000004545a820 */ /* 0x000fe20000400000 */
[----:B------:R-:W-:Y:S01]  /*4490*/  I2FP.F32.S32 R7, R6 ;  /* 0x0000000600077245 */ /* 0x000fe20000201400 */
[----:B------:R-:W-:Y:S01]  /*44a0*/  IMAD.IADD R6, R23, 0x1, -R6 ;  /* 0x0000000117067824 */ /* 0x000fe200078e0a06 */
[----:B------:R-:W-:Y:S01]  /*44b0*/  IADD3 R3, PT, PT, R20, -R3, RZ ;  /* 0x8000000314037210 */ /* 0x000fe20007ffe0ff */
[----:B------:R-:W-:Y:S01]  /*44c0*/  USHF.L.U32 UR8, UR4, 0x1, URZ ;  /* 0x0000000104087899 */ /* 0x000fe200080006ff */
[----:B------:R-:W-:Y:S01]  /*44d0*/  LOP3.LUT R5, R5, 0x140, RZ, 0xc0, !PT ;  /* 0x0000014005057812 */ /* 0x000fe200078ec0ff */
[----:B------:R-:W-:Y:S01]  /*44e0*/  FADD R6, R6, -1 ;  /* 0xbf80000006067421 */ /* 0x000fe20000000000 */
[----:B------:R-:W-:Y:S01]  /*44f0*/  LEA R21, R21, R12, 0x2 ;  /* 0x0000000c15157211 */ /* 0x000fe200078e10ff */
[----:B------:R-:W-:-:S02]  /*4500*/  IMAD.MOV.U32 R12, RZ, RZ, 0x3dc6b27f ;  /* 0x3dc6b27fff0c7424 */ /* 0x000fc400078e00ff */
[----:B------:R-:W-:Y:S01]  /*4510*/  FADD R3, R3, -1 ;  /* 0xbf80000003037421 */ /* 0x000fe20000000000 */
[----:B------:R-:W-:Y:S01]  /*4520*/  LOP3.LUT R11, R5, 0x38, R24, 0xf8, !PT ;  /* 0x00000038050b7812 */ /* 0x000fe200078ef818 */
[----:B------:R-:W-:Y:S01]  /*4530*/  FFMA.FTZ R7, R7, 1.1920928955078125e-07, R4 ;  /* 0x3400000007077823 */ /* 0x000fe20000010004 */
[-C--:B------:R-:W-:Y:S01]  /*4540*/  FFMA.FTZ R5, R6, R12.reuse, -0.16845393180847167969 ;  /* 0xbe2c7f3006057423 */ /* 0x080fe2000001000c */
[----:B------:R-:W-:Y:S01]  /*4550*/  FFMA.FTZ R4, R3, R12, -0.16845393180847167969 ;  /* 0xbe2c7f3003047423 */ /* 0x000fe2000001000c */
[----:B------:R-:W-:Y:S01]  /*4560*/  LOP3.LUT R19, R11, 0x40, R22, 0x78, !PT ;  /* 0x000000400b137812 */ /* 0x000fe200078e7816 */
[C---:B0-----:R-:W-:Y:S01]  /*4570*/  FMUL R11, R8.reuse, R65 ;  /* 0x00000041080b7220 */ /* 0x041fe20000400000 */
[C---:B------:R-:W-:Y:S01]  /*4580*/  FMUL R12, R8.reuse, R64 ;  /* 0x00000040080c7220 */ /* 0x040fe20000400000 */
[C---:B------:R-:W-:Y:S01]  /*4590*/  FMUL R15, R8.reuse, R68 ;  /* 0x00000044080f7220 */ /* 0x040fe20000400000 */
[----:B------:R-:W-:Y:S01]  /*45a0*/  FMUL R8, R8, R69 ;  /* 0x0000004508087220 */ /* 0x000fe20000400000 */
[----:B------:R-:W-:Y:S01]  /*45b0*/  FFMA.FTZ R5, R6, R5, 0.1716887056827545166 ;  /* 0x3e2fcf2a06057423 */ /* 0x000fe20000010005 */
[----:B------:R-:W-:Y:S01]  /*45c0*/  FFMA.FTZ R4, R3, R4, 0.1716887056827545166 ;  /* 0x3e2fcf2a03047423 */ /* 0x000fe20000010004 */
[----:B------:R-:W-:Y:S01]  /*45d0*/  F2FP.F16.F32.PACK_AB R10, R10, R13 ;  /* 0x0000000d0a0a723e */ /* 0x000fe200000000ff */
[----:B------:R-:W-:-:S02]  /*45e0*/  IMAD.IADD R16, R16, 0x1, R19 ;  /* 0x0000000110107824 */ /* 0x000fc400078e0213 */
[----:B------:R-:W-:Y:S01]  /*45f0*/  FFMA.FTZ R5, R6, R5, -0.17900948226451873779 ;  /* 0xbe374e4306057423 */ /* 0x000fe20000010005 */
[----:B------:R-:W-:Y:S01]  /*4600*/  F2FP.F16.F32.PACK_AB R12, R12, R15 ;  /* 0x0000000f0c0c723e */ /* 0x000fe200000000ff */
[----:B------:R-:W-:Y:S01]  /*4610*/  FFMA.FTZ R4, R3, R4, -0.17900948226451873779 ;  /* 0xbe374e4303047423 */ /* 0x000fe20000010004 */
[----:B------:R-:W-:Y:S01]  /*4620*/  F2FP.F16.F32.PACK_AB R8, R11, R8 ;  /* 0x000000080b08723e */ /* 0x000fe200000000ff */
[C---:B------:R-:W-:Y:S01]  /*4630*/  FFMA.FTZ R5, R6.reuse, R5, 0.20512372255325317383 ;  /* 0x3e520bf406057423 */ /* 0x040fe20000010005 */
[----:B------:R-:W-:Y:S01]  /*4640*/  F2FP.F16.F32.PACK_AB R9, R9, R14 ;  /* 0x0000000e0909723e */ /* 0x000fe200000000ff */
[----:B------:R-:W-:Y:S01]  /*4650*/  STS [R17+UR7], R12 ;  /* 0x0000000c11007988 */ /* 0x000fe20008000807 */
[----:B------:R-:W-:Y:S01]  /*4660*/  LOP3.LUT R11, R17, 0x40, RZ, 0x3c, !PT ;  /* 0x00000040110b7812 */ /* 0x000fe200078e3cff */
[C---:B------:R-:W-:Y:S01]  /*4670*/  FFMA.FTZ R4, R3.reuse, R4, 0.20512372255325317383 ;  /* 0x3e520bf403047423 */ /* 0x040fe20000010004 */
[C---:B------:R-:W-:Y:S01]  /*4680*/  FFMA.FTZ R5, R6.reuse, R5, -0.24046532809734344482 ;  /* 0xbe763c8b06057423 */ /* 0x040fe20000010005 */
[----:B------:R0:W-:Y:S01]  /*4690*/  STS [R17+UR7+0x80], R8 ;  /* 0x0000800811007988 */ /* 0x0001e20008000807 */
[----:B------:R-:W1:Y:S01]  /*46a0*/  LDC R14, c[0x0][0x3e8] ;  /* 0x0000fa00ff0e7b82 */ /* 0x000e620000000800 */
[----:B------:R-:W-:Y:S01]  /*46b0*/  FFMA.FTZ R4, R3, R4, -0.24046532809734344482 ;  /* 0xbe763c8b03047423 */ /* 0x000fe20000010004 */
[C---:B------:R-:W-:Y:S01]  /*46c0*/  FFMA.FTZ R5, R6.reuse, R5, 0.28857114911079406738 ;  /* 0x3e93bf9906057423 */ /* 0x040fe20000010005 */
[----:B------:R-:W-:Y:S01]  /*46d0*/  STS [R11+UR7+0x100], R10 ;  /* 0x0001000a0b007988 */ /* 0x000fe20008000807 */
[----:B------:R-:W-:Y:S01]  /*46e0*/  ISETP.GE.U32.AND P2, PT, R23, 0x7f800000, PT ;  /* 0x7f8000001700780c */ /* 0x000fe20003f46070 */
[C---:B------:R-:W-:Y:S01]  /*46f0*/  FFMA.FTZ R4, R3.reuse, R4, 0.28857114911079406738 ;  /* 0x3e93bf9903047423 */ /* 0x040fe20000010004 */
[C---:B------:R-:W-:Y:S01]  /*4700*/  FFMA.FTZ R5, R6.reuse, R5, -0.36067417263984680176 ;  /* 0xbeb8aa4906057423 */ /* 0x040fe20000010005 */
[----:B------:R2:W-:Y:S01]  /*4710*/  STS [R11+UR7+0x180], R9 ;  /* 0x000180090b007988 */ /* 0x0005e20008000807 */
[----:B------:R-:W3:Y:S01]  /*4720*/  LDC.64 R18, c[0x0][0x398] ;  /* 0x0000e600ff127b82 */ /* 0x000ee20000000a00 */
[----:B------:R-:W-:Y:S01]  /*4730*/  FFMA.FTZ R4, R3, R4, -0.36067417263984680176 ;  /* 0xbeb8aa4903047423 */ /* 0x000fe20000010004 */
[----:B------:R-:W-:-:S06]  /*4740*/  FFMA.FTZ R5, R6, R5, 0.48089820146560668945 ;  /* 0x3ef6384a06057423 */ /* 0x000fcc0000010005 */
[----:B------:R-:W-:Y:S01]  /*4750*/  BAR.SYNC.DEFER_BLOCKING 0x0 ;  /* 0x0000000000007b1d */ /* 0x000fe20000010000 */
[----:B0-----:R-:W-:Y:S01]  /*4760*/  LOP3.LUT R8, R16, 0x4, RZ, 0x3c, !PT ;  /* 0x0000000410087812 */ /* 0x001fe200078e3cff */
[C---:B------:R-:W-:Y:S01]  /*4770*/  FFMA.FTZ R4, R3.reuse, R4, 0.48089820146560668945 ;  /* 0x3ef6384a03047423 */ /* 0x040fe20000010004 */
[----:B------:R-:W-:Y:S01]  /*4780*/  FFMA.FTZ R5, R6, R5, -0.72134751081466674805 ;  /* 0xbf38aa3b06057423 */ /* 0x000fe20000010005 */
[----:B------:R-:W-:Y:S02]  /*4790*/  FSETP.NEU.AND P1, PT, R20, RZ, PT ;  /* 0x000000ff1400720b */ /* 0x000fe40003f2d000 */
[C---:B------:R-:W-:Y:S01]  /*47a0*/  FFMA.FTZ R4, R3.reuse, R4, -0.72134751081466674805 ;  /* 0xbf38aa3b03047423 */ /* 0x040fe20000010004 */
[----:B------:R-:W-:Y:S01]  /*47b0*/  FMUL R5, R6, R5 ;  /* 0x0000000506057220 */ /* 0x000fe20000400000 */
[----:B------:R-:W-:Y:S02]  /*47c0*/  LOP3.LUT P0, RZ, R22, 0x60, RZ, 0xc0, !PT ;  /* 0x0000006016ff7812 */ /* 0x000fe4000780c0ff */
[----:B------:R-:W-:Y:S01]  /*47d0*/  FMUL R4, R3, R4 ;  /* 0x0000000403047220 */ /* 0x000fe20000400000 */
[----:B------:R-:W-:-:S03]  /*47e0*/  FMUL R5, R6, R5 ;  /* 0x0000000506057220 */ /* 0x000fc60000400000 */
[C---:B------:R-:W-:Y:S01]  /*47f0*/  FMUL R4, R3.reuse, R4 ;  /* 0x0000000403047220 */ /* 0x040fe20000400000 */
[----:B------:R-:W-:Y:S01]  /*4800*/  FFMA.FTZ R6, R6, 1.4426950216293334961, R5 ;  /* 0x3fb8aa3b06067823 */ /* 0x000fe20000010005 */
[----:B------:R-:W-:Y:S02]  /*4810*/  @P3 MOV R5, 0x7f800000 ;  /* 0x7f80000000053802 */ /* 0x000fe40000000f00 */
[----:B------:R-:W-:Y:S01]  /*4820*/  FFMA.FTZ R3, R3, 1.4426950216293334961, R4 ;  /* 0x3fb8aa3b03037823 */ /* 0x000fe20000010004 */
[----:B--2---:R-:W-:Y:S01]  /*4830*/  FADD R11, R7, R6 ;  /* 0x00000006070b7221 */ /* 0x004fe20000000000 */
[----:B------:R-:W-:Y:S01]  /*4840*/  SHF.R.U32.HI R7, RZ, 0x5, R22 ;  /* 0x00000005ff077819 */ /* 0x000fe20000011616 */
[----:B------:R-:W-:Y:S02]  /*4850*/  @P2 IMAD.MOV.U32 R6, RZ, RZ, 0x7f800000 ;  /* 0x7f800000ff062424 */ /* 0x000fe400078e00ff */
[----:B------:R-:W-:Y:S01]  /*4860*/  FADD R10, R2, R3 ;  /* 0x00000003020a7221 */ /* 0x000fe20000000000 */
[----:B------:R-:W-:Y:S01]  /*4870*/  LOP3.LUT R4, R24, 0x38, RZ, 0xc0, !PT ;  /* 0x0000003818047812 */ /* 0x000fe200078ec0ff */
[----:B------:R0:W2:Y:S01]  /*4880*/  LDS R13, [R16+UR7] ;  /* 0x00000007100d7984 */ /* 0x0000a20008000800 */
[----:B------:R-:W-:Y:S01]  /*4890*/  IMAD R2, R0, UR5, RZ ;  /* 0x0000000500027c24 */ /* 0x000fe2000f8e02ff */
[----:B------:R-:W-:Y:S01]  /*48a0*/  SGXT.U32 R7, R7, 0x2 ;  /* 0x000000020707781a */ /* 0x000fe20000000000 */
[----:B------:R-:W-:Y:S01]  /*48b0*/  UIMAD.WIDE UR4, UR4, 0x2, URZ ;  /* 0x00000002040478a5 */ /* 0x000fe2000f8e02ff */
[----:B------:R3:W4:Y:S01]  /*48c0*/  LDS R15, [R8+UR7] ;  /* 0x00000007080f7984 */ /* 0x0007220008000800 */
[----:B------:R-:W-:-:S02]  /*48d0*/  IMAD.SHL.U32 R3, R2, 0x2, RZ ;  /* 0x0000000202037824 */ /* 0x000fc400078e00ff */
[----:B------:R-:W-:Y:S01]  /*48e0*/  @P3 FFMA.FTZ R10, R20, R5, +INF ;  /* 0x7f800000140a3423 */ /* 0x000fe20000010005 */
[----:B------:R-:W-:Y:S02]  /*48f0*/  IMAD.IADD R21, R4, 0x1, R21 ;  /* 0x0000000104157824 */ /* 0x000fe400078e0215 */
[----:B------:R-:W-:Y:S01]  /*4900*/  @P2 FFMA.FTZ R11, R23, R6, +INF ;  /* 0x7f800000170b2423 */ /* 0x000fe20000010006 */
[----:B-1----:R-:W-:Y:S01]  /*4910*/  IMAD R4, R7, R14, RZ ;  /* 0x0000000e07047224 */ /* 0x002fe200078e02ff */
[----:B0-----:R-:W0:Y:S01]  /*4920*/  LDC.64 R16, c[0x0][0x3a0] ;  /* 0x0000e800ff107b82 */ /* 0x001e220000000a00 */
[----:B------:R-:W-:Y:S01]  /*4930*/  IMAD.HI R2, R2, 0x2, RZ ;  /* 0x0000000202027827 */ /* 0x000fe200078e02ff */
[----:B---3--:R-:W-:Y:S02]  /*4940*/  IADD3 R8, P3, P4, R3, UR8, R18 ;  /* 0x0000000803087c10 */ /* 0x008fe4000fc7e012 */
[----:B------:R-:W-:Y:S01]  /*4950*/  FSEL R10, R10, -INF , P1 ;  /* 0xff8000000a0a7808 */ /* 0x000fe20000800000 */
[----:B------:R-:W-:Y:S01]  /*4960*/  IMAD R5, R14, 0x4, R4 ;  /* 0x000000040e057824 */ /* 0x000fe200078e0204 */
[----:B------:R-:W-:Y:S01]  /*4970*/  IADD3.X R12, PT, PT, R2, UR5, R19, P3, P4 ;  /* 0x00000005020c7c10 */ /* 0x000fe20009fe8413 */
[----:B------:R-:W1:Y:S01]  /*4980*/  LDCU UR4, c[0x0][0x3ec] ;  /* 0x00007d80ff0477ac */ /* 0x000e620008000800 */
[----:B------:R-:W-:Y:S01]  /*4990*/  LEA R2, P4, R4, R8, 0x1 ;  /* 0x0000000804027211 */ /* 0x000fe200078808ff */
[----:B------:R-:W-:Y:S01]  /*49a0*/  FFMA R10, R10, 0.69314718246459960938, R25 ;  /* 0x3f3172180a0a7823 */ /* 0x000fe20000000019 */
[----:B------:R-:W-:-:S02]  /*49b0*/  LEA R7, R14, R5, 0x2 ;  /* 0x000000050e077211 */ /* 0x000fc400078e10ff */
[----:B------:R-:W-:Y:S02]  /*49c0*/  LEA.HI.X.SX32 R3, R4, R12, 0x1, P4 ;  /* 0x0000000c04037211 */ /* 0x000fe400020f0eff */
[-C--:B------:R-:W-:Y:S01]  /*49d0*/  LEA R4, P2, R5, R8.reuse, 0x1 ;  /* 0x0000000805047211 */ /* 0x080fe200078408ff */
[----:B------:R-:W-:Y:S01]  /*49e0*/  IMAD R9, R14, 0x4, R7 ;  /* 0x000000040e097824 */ /* 0x000fe200078e0207 */
[----:B------:R-:W-:Y:S02]  /*49f0*/  LEA R6, P4, R7, R8, 0x1 ;  /* 0x0000000807067211 */ /* 0x000fe400078808ff */
[----:B------:R-:W-:Y:S02]  /*4a00*/  LEA.HI.X.SX32 R5, R5, R12, 0x1, P2 ;  /* 0x0000000c05057211 */ /* 0x000fe400010f0eff */
[----:B------:R-:W-:Y:S02]  /*4a10*/  LEA R8, P5, R9, R8, 0x1 ;  /* 0x0000000809087211 */ /* 0x000fe400078a08ff */
[----:B------:R-:W-:-:S02]  /*4a20*/  LEA.HI.X.SX32 R7, R7, R12, 0x1, P4 ;  /* 0x0000000c07077211 */ /* 0x000fc400020f0eff */
[----:B------:R-:W-:Y:S01]  /*4a30*/  LEA.HI.X.SX32 R9, R9, R12, 0x1, P5 ;  /* 0x0000000c09097211 */ /* 0x000fe200028f0eff */
[----:B-1----:R-:W-:Y:S01]  /*4a40*/  UIMAD UR4, UR6, UR4, URZ ;  /* 0x00000004060472a4 */ /* 0x002fe2000f8e02ff */
[----:B------:R-:W-:-:S03]  /*4a50*/  FSETP.NEU.AND P3, PT, R23, RZ, PT ;  /* 0x000000ff1700720b */ /* 0x000fc60003f6d000 */
[----:B------:R-:W-:Y:S01]  /*4a60*/  USHF.L.U32 UR6, UR4, 0x2, URZ ;  /* 0x0000000204067899 */ /* 0x000fe200080006ff */
[----:B--2---:R1:W-:Y:S01]  /*4a70*/  STG.E.U16 desc[UR10][R2.64], R13 ;  /* 0x0000000d02007986 */ /* 0x0043e2000c10150a */
[----:B------:R-:W-:Y:S01]  /*4a80*/  PRMT R14, R13, 0x7632, R14 ;  /* 0x000076320d0e7816 */ /* 0x000fe2000000000e */
[----:B------:R-:W-:Y:S01]  /*4a90*/  UIMAD.WIDE UR4, UR4, 0x4, URZ ;  /* 0x00000004040478a5 */ /* 0x000fe2000f8e02ff */
[----:B------:R-:W-:Y:S01]  /*4aa0*/  FSEL R12, R11, -INF , P3 ;  /* 0xff8000000b0c7808 */ /* 0x000fe20001800000 */
[----:B----4-:R2:W-:Y:S04]  /*4ab0*/  STG.E.U16 desc[UR10][R4.64], R15 ;  /* 0x0000000f04007986 */ /* 0x0105e8000c10150a */
[----:B------:R3:W-:Y:S01]  /*4ac0*/  STG.E.U16 desc[UR10][R6.64], R14 ;  /* 0x0000000e06007986 */ /* 0x0007e2000c10150a */
[----:B------:R-:W-:Y:S01]  /*4ad0*/  FFMA R11, R12, 0.69314718246459960938, R97 ;  /* 0x3f3172180c0b7823 */ /* 0x000fe20000000061 */
[----:B-1----:R-:W-:-:S02]  /*4ae0*/  IMAD.SHL.U32 R3, R0, 0x4, RZ ;  /* 0x0000000400037824 */ /* 0x002fc400078e00ff */
[----:B------:R-:W-:Y:S01]  /*4af0*/  IMAD.HI R0, R0, 0x4, RZ ;  /* 0x0000000400007827 */ /* 0x000fe200078e02ff */
[----:B--2---:R-:W-:Y:S02]  /*4b00*/  PRMT R5, R15, 0x7632, R5 ;  /* 0x000076320f057816 */ /* 0x004fe40000000005 */
[----:B------:R-:W-:Y:S02]  /*4b10*/  LOP3.LUT R4, R26, 0x78, RZ, 0xc0, !PT ;  /* 0x000000781a047812 */ /* 0x000fe400078ec0ff */
[----:B0-----:R-:W-:Y:S01]  /*4b20*/  IADD3 R2, P1, P2, R3, UR6, R16 ;  /* 0x0000000603027c10 */ /* 0x001fe2000fa3e010 */
[----:B------:R3:W-:Y:S03]  /*4b30*/  STG.E.U16 desc[UR10][R8.64], R5 ;  /* 0x0000000508007986 */ /* 0x0007e6000c10150a */
[----:B------:R-:W-:Y:S01]  /*4b40*/  IADD3.X R3, PT, PT, R0, UR5, R17, P1, P2 ;  /* 0x0000000500037c10 */ /* 0x000fe20008fe4411 */
[----:B------:R-:W-:Y:S06]  /*4b50*/  BAR.SYNC.DEFER_BLOCKING 0x0 ;  /* 0x0000000000007b1d */ /* 0x000fec0000010000 */
[----:B------:R3:W-:Y:S02]  /*4b60*/  STS.64 [R4+UR7], R10 ;  /* 0x0000000a04007988 */ /* 0x0007e40008000a07 */
[----:B------:R-:W-:Y:S06]  /*4b70*/  BAR.SYNC.DEFER_BLOCKING 0x0 ;  /* 0x0000000000007b1d */ /* 0x000fec0000010000 */
[----:B------:R-:W-:Y:S05]  /*4b80*/  @P0 EXIT ;  /* 0x000000000000094d */ /* 0x000fea0003800000 */
[----:B------:R-:W0:Y:S04]  /*4b90*/  LDS R21, [R21] ;  /* 0x0000000015157984 */ /* 0x000e280000000800 */
[----:B0-----:R-:W-:Y:S01]  /*4ba0*/  STG.E desc[UR10][R2.64], R21 ;  /* 0x0000001502007986 */ /* 0x001fe2000c10190a */
[----:B------:R-:W-:Y:S05]  /*4bb0*/  EXIT ;  /* 0x000000000000794d */ /* 0x000fea0003800000 */
.L_x_2:
[----:B------:R-:W-:-:S00]  /*4bc0*/  BRA `(.L_x_2) ;  /* 0xfffffffc00fc7947 */ /* 0x000fc0000383ffff */
[----:B------:R-:W-:-:S00]  /*4bd0*/  NOP ;  /* 0x0000000000007918 */ /* 0x000fc00000000000 */
        /* <DEDUP_REMOVED lines=10> */
.L_x_3:


//--------------------- .nv.global.init           --------------------------
	.section	.nv.global.init,"aw",@progbits
.nv.global.init:
	.type		_$_str,@object
	.size		_$_str,(.L_0 - _$_str)
_$_str:
        /*0000*/ 	.byte	0x5f, 0x5f, 0x43, 0x55, 0x44, 0x41, 0x5f, 0x46, 0x54, 0x5a, 0x00
.L_0:


//--------------------- .nv.shared.attn_fwd       --------------------------
	.section	.nv.shared.attn_fwd,"aw",@nobits
	.sectionflags	@""
	.align	16
	.zero		1024


//--------------------- .nv.shared.reserved.0     --------------------------
	.section	.nv.shared.reserved.0,"aw",@nobits
	.weak		__nv_reservedSMEM_offset_0_alias
	.size		__nv_reservedSMEM_offset_0_alias, 0, 64
	.other		__nv_reservedSMEM_offset_0_alias,@"STO_CUDA_RESERVED_SHARED STV_DEFAULT"
__nv_reservedSMEM_offset_0_alias:
	.zero		0
	.zero		64


//--------------------- .nv.constant0.attn_fwd    --------------------------
	.section	.nv.constant0.attn_fwd,"a",@progbits
	.sectionflags	@""
	.align	4
.nv.constant0.attn_fwd:
	.zero		1032


//--------------------- SYMBOLS --------------------------

	.type		.nv.reservedSmem.offset0,@object
	.size		.nv.reservedSmem.offset0,0x4
	.type		.nv.reservedSmem.cap,@object
	.size		.nv.reservedSmem.cap,0x4
